//
// Generated by NVIDIA NVVM Compiler
//
// Compiler Build ID: CL-36424714
// Cuda compilation tools, release 13.0, V13.0.88
// Based on NVVM 20.0.0
//

.version 9.0
.target sm_100
.address_size 64

	// .globl	_Z18mysgemm_warptilingILi128ELi128ELi16ELi64ELi64ELi4ELi8ELi4ELi128EEviiifPfS0_fS0_
// _ZZ18mysgemm_warptilingILi128ELi128ELi16ELi64ELi64ELi4ELi8ELi4ELi128EEviiifPfS0_fS0_E2As has been demoted
// _ZZ18mysgemm_warptilingILi128ELi128ELi16ELi64ELi64ELi4ELi8ELi4ELi128EEviiifPfS0_fS0_E2Bs has been demoted

.visible .entry _Z18mysgemm_warptilingILi128ELi128ELi16ELi64ELi64ELi4ELi8ELi4ELi128EEviiifPfS0_fS0_(
	.param .u32 _Z18mysgemm_warptilingILi128ELi128ELi16ELi64ELi64ELi4ELi8ELi4ELi128EEviiifPfS0_fS0__param_0,
	.param .u32 _Z18mysgemm_warptilingILi128ELi128ELi16ELi64ELi64ELi4ELi8ELi4ELi128EEviiifPfS0_fS0__param_1,
	.param .u32 _Z18mysgemm_warptilingILi128ELi128ELi16ELi64ELi64ELi4ELi8ELi4ELi128EEviiifPfS0_fS0__param_2,
	.param .f32 _Z18mysgemm_warptilingILi128ELi128ELi16ELi64ELi64ELi4ELi8ELi4ELi128EEviiifPfS0_fS0__param_3,
	.param .u64 .ptr .align 1 _Z18mysgemm_warptilingILi128ELi128ELi16ELi64ELi64ELi4ELi8ELi4ELi128EEviiifPfS0_fS0__param_4,
	.param .u64 .ptr .align 1 _Z18mysgemm_warptilingILi128ELi128ELi16ELi64ELi64ELi4ELi8ELi4ELi128EEviiifPfS0_fS0__param_5,
	.param .f32 _Z18mysgemm_warptilingILi128ELi128ELi16ELi64ELi64ELi4ELi8ELi4ELi128EEviiifPfS0_fS0__param_6,
	.param .u64 .ptr .align 1 _Z18mysgemm_warptilingILi128ELi128ELi16ELi64ELi64ELi4ELi8ELi4ELi128EEviiifPfS0_fS0__param_7
)
.maxntid 128
{
	.reg .pred 	%p<4>;
	.reg .b16 	%rs<3>;
	.reg .b32 	%r<86>;
	.reg .b32 	%f<1343>;
	.reg .b64 	%rd<68>;
	// demoted variable
	.shared .align 4 .b8 _ZZ18mysgemm_warptilingILi128ELi128ELi16ELi64ELi64ELi4ELi8ELi4ELi128EEviiifPfS0_fS0_E2As[8192];
	// demoted variable
	.shared .align 4 .b8 _ZZ18mysgemm_warptilingILi128ELi128ELi16ELi64ELi64ELi4ELi8ELi4ELi128EEviiifPfS0_fS0_E2Bs[8192];
	ld.param.u32 	%r18, [_Z18mysgemm_warptilingILi128ELi128ELi16ELi64ELi64ELi4ELi8ELi4ELi128EEviiifPfS0_fS0__param_2];
	ld.param.u64 	%rd8, [_Z18mysgemm_warptilingILi128ELi128ELi16ELi64ELi64ELi4ELi8ELi4ELi128EEviiifPfS0_fS0__param_4];
	ld.param.u64 	%rd9, [_Z18mysgemm_warptilingILi128ELi128ELi16ELi64ELi64ELi4ELi8ELi4ELi128EEviiifPfS0_fS0__param_5];
	cvta.to.global.u64 	%rd10, %rd8;
	cvta.to.global.u64 	%rd11, %rd9;
	mov.u32 	%r19, %ctaid.y;
	mov.u32 	%r20, %ctaid.x;
	mov.u32 	%r1, %tid.x;
	shr.u32 	%r2, %r1, 5;
	and.b32  	%r3, %r1, 3;
	shr.u32 	%r4, %r1, 2;
	and.b32  	%r5, %r4, 7;
	mul.lo.s32 	%r21, %r19, %r18;
	shl.b32 	%r22, %r21, 7;
	mul.wide.u32 	%rd12, %r22, 4;
	add.s64 	%rd66, %rd10, %rd12;
	shl.b32 	%r6, %r20, 7;
	mul.wide.u32 	%rd13, %r6, 4;
	add.s64 	%rd67, %rd11, %rd13;
	setp.eq.s32 	%p1, %r18, 0;
	mov.f32 	%f1215, 0f00000000;
	mov.f32 	%f1216, %f1215;
	mov.f32 	%f1217, %f1215;
	mov.f32 	%f1218, %f1215;
	mov.f32 	%f1219, %f1215;
	mov.f32 	%f1220, %f1215;
	mov.f32 	%f1221, %f1215;
	mov.f32 	%f1222, %f1215;
	mov.f32 	%f1223, %f1215;
	mov.f32 	%f1224, %f1215;
	mov.f32 	%f1225, %f1215;
	mov.f32 	%f1226, %f1215;
	mov.f32 	%f1227, %f1215;
	mov.f32 	%f1228, %f1215;
	mov.f32 	%f1229, %f1215;
	mov.f32 	%f1230, %f1215;
	mov.f32 	%f1231, %f1215;
	mov.f32 	%f1232, %f1215;
	mov.f32 	%f1233, %f1215;
	mov.f32 	%f1234, %f1215;
	mov.f32 	%f1235, %f1215;
	mov.f32 	%f1236, %f1215;
	mov.f32 	%f1237, %f1215;
	mov.f32 	%f1238, %f1215;
	mov.f32 	%f1239, %f1215;
	mov.f32 	%f1240, %f1215;
	mov.f32 	%f1241, %f1215;
	mov.f32 	%f1242, %f1215;
	mov.f32 	%f1243, %f1215;
	mov.f32 	%f1244, %f1215;
	mov.f32 	%f1245, %f1215;
	mov.f32 	%f1246, %f1215;
	mov.f32 	%f1247, %f1215;
	mov.f32 	%f1248, %f1215;
	mov.f32 	%f1249, %f1215;
	mov.f32 	%f1250, %f1215;
	mov.f32 	%f1251, %f1215;
	mov.f32 	%f1252, %f1215;
	mov.f32 	%f1253, %f1215;
	mov.f32 	%f1254, %f1215;
	mov.f32 	%f1255, %f1215;
	mov.f32 	%f1256, %f1215;
	mov.f32 	%f1257, %f1215;
	mov.f32 	%f1258, %f1215;
	mov.f32 	%f1259, %f1215;
	mov.f32 	%f1260, %f1215;
	mov.f32 	%f1261, %f1215;
	mov.f32 	%f1262, %f1215;
	mov.f32 	%f1263, %f1215;
	mov.f32 	%f1264, %f1215;
	mov.f32 	%f1265, %f1215;
	mov.f32 	%f1266, %f1215;
	mov.f32 	%f1267, %f1215;
	mov.f32 	%f1268, %f1215;
	mov.f32 	%f1269, %f1215;
	mov.f32 	%f1270, %f1215;
	mov.f32 	%f1271, %f1215;
	mov.f32 	%f1272, %f1215;
	mov.f32 	%f1273, %f1215;
	mov.f32 	%f1274, %f1215;
	mov.f32 	%f1275, %f1215;
	mov.f32 	%f1276, %f1215;
	mov.f32 	%f1277, %f1215;
	mov.f32 	%f1278, %f1215;
	mov.f32 	%f1279, %f1215;
	mov.f32 	%f1280, %f1215;
	mov.f32 	%f1281, %f1215;
	mov.f32 	%f1282, %f1215;
	mov.f32 	%f1283, %f1215;
	mov.f32 	%f1284, %f1215;
	mov.f32 	%f1285, %f1215;
	mov.f32 	%f1286, %f1215;
	mov.f32 	%f1287, %f1215;
	mov.f32 	%f1288, %f1215;
	mov.f32 	%f1289, %f1215;
	mov.f32 	%f1290, %f1215;
	mov.f32 	%f1291, %f1215;
	mov.f32 	%f1292, %f1215;
	mov.f32 	%f1293, %f1215;
	mov.f32 	%f1294, %f1215;
	mov.f32 	%f1295, %f1215;
	mov.f32 	%f1296, %f1215;
	mov.f32 	%f1297, %f1215;
	mov.f32 	%f1298, %f1215;
	mov.f32 	%f1299, %f1215;
	mov.f32 	%f1300, %f1215;
	mov.f32 	%f1301, %f1215;
	mov.f32 	%f1302, %f1215;
	mov.f32 	%f1303, %f1215;
	mov.f32 	%f1304, %f1215;
	mov.f32 	%f1305, %f1215;
	mov.f32 	%f1306, %f1215;
	mov.f32 	%f1307, %f1215;
	mov.f32 	%f1308, %f1215;
	mov.f32 	%f1309, %f1215;
	mov.f32 	%f1310, %f1215;
	mov.f32 	%f1311, %f1215;
	mov.f32 	%f1312, %f1215;
	mov.f32 	%f1313, %f1215;
	mov.f32 	%f1314, %f1215;
	mov.f32 	%f1315, %f1215;
	mov.f32 	%f1316, %f1215;
	mov.f32 	%f1317, %f1215;
	mov.f32 	%f1318, %f1215;
	mov.f32 	%f1319, %f1215;
	mov.f32 	%f1320, %f1215;
	mov.f32 	%f1321, %f1215;
	mov.f32 	%f1322, %f1215;
	mov.f32 	%f1323, %f1215;
	mov.f32 	%f1324, %f1215;
	mov.f32 	%f1325, %f1215;
	mov.f32 	%f1326, %f1215;
	mov.f32 	%f1327, %f1215;
	mov.f32 	%f1328, %f1215;
	mov.f32 	%f1329, %f1215;
	mov.f32 	%f1330, %f1215;
	mov.f32 	%f1331, %f1215;
	mov.f32 	%f1332, %f1215;
	mov.f32 	%f1333, %f1215;
	mov.f32 	%f1334, %f1215;
	mov.f32 	%f1335, %f1215;
	mov.f32 	%f1336, %f1215;
	mov.f32 	%f1337, %f1215;
	mov.f32 	%f1338, %f1215;
	mov.f32 	%f1339, %f1215;
	mov.f32 	%f1340, %f1215;
	mov.f32 	%f1341, %f1215;
	mov.f32 	%f1342, %f1215;
	@%p1 bra 	$L__BB0_5;
	ld.param.u32 	%r80, [_Z18mysgemm_warptilingILi128ELi128ELi16ELi64ELi64ELi4ELi8ELi4ELi128EEviiifPfS0_fS0__param_1];
	shl.b32 	%r24, %r3, 2;
	shl.b32 	%r25, %r1, 2;
	and.b32  	%r26, %r25, 124;
	mad.lo.s32 	%r7, %r4, %r18, %r24;
	shl.b32 	%r27, %r18, 6;
	add.s32 	%r8, %r7, %r27;
	mad.lo.s32 	%r9, %r2, %r80, %r26;
	shl.b32 	%r28, %r80, 3;
	add.s32 	%r10, %r9, %r28;
	and.b32  	%r29, %r25, 256;
	shl.b32 	%r30, %r5, 5;
	or.b32  	%r31, %r29, %r30;
	mov.u32 	%r32, _ZZ18mysgemm_warptilingILi128ELi128ELi16ELi64ELi64ELi4ELi8ELi4ELi128EEviiifPfS0_fS0_E2As;
	add.s32 	%r33, %r31, %r32;
	add.s32 	%r11, %r33, 16;
	cvt.u16.u32 	%rs1, %r2;
	and.b16  	%rs2, %rs1, 1;
	mul.wide.u16 	%r34, %rs2, 256;
	shl.b32 	%r35, %r3, 4;
	or.b32  	%r36, %r34, %r35;
	mov.u32 	%r37, _ZZ18mysgemm_warptilingILi128ELi128ELi16ELi64ELi64ELi4ELi8ELi4ELi128EEviiifPfS0_fS0_E2Bs;
	add.s32 	%r12, %r37, %r36;
	mov.b32 	%r84, 0;
	mov.f32 	%f1215, 0f00000000;
	mul.wide.u32 	%rd14, %r7, 4;
	mul.wide.u32 	%rd18, %r8, 4;
	mul.wide.u32 	%rd22, %r9, 4;
	mul.wide.u32 	%rd26, %r10, 4;
$L__BB0_2:
	ld.param.u32 	%r81, [_Z18mysgemm_warptilingILi128ELi128ELi16ELi64ELi64ELi4ELi8ELi4ELi128EEviiifPfS0_fS0__param_1];
	shl.b32 	%r39, %r81, 2;
	add.s32 	%r40, %r10, %r39;
	add.s32 	%r41, %r9, %r39;
	shl.b32 	%r42, %r18, 5;
	add.s32 	%r43, %r8, %r42;
	add.s32 	%r44, %r7, %r42;
	add.s64 	%rd15, %rd66, %rd14;
	ld.global.v4.f32 	{%f517, %f518, %f519, %f520}, [%rd15];
	mov.u32 	%r45, %tid.x;
	shl.b32 	%r46, %r45, 11;
	or.b32  	%r47, %r46, %r45;
	and.b32  	%r48, %r47, 6268;
	mov.u32 	%r49, _ZZ18mysgemm_warptilingILi128ELi128ELi16ELi64ELi64ELi4ELi8ELi4ELi128EEviiifPfS0_fS0_E2As;
	add.s32 	%r50, %r49, %r48;
	st.shared.f32 	[%r50], %f517;
	st.shared.f32 	[%r50+512], %f518;
	st.shared.f32 	[%r50+1024], %f519;
	st.shared.f32 	[%r50+1536], %f520;
	mul.wide.u32 	%rd16, %r44, 4;
	add.s64 	%rd17, %rd66, %rd16;
	ld.global.v4.f32 	{%f521, %f522, %f523, %f524}, [%rd17];
	st.shared.f32 	[%r50+128], %f521;
	st.shared.f32 	[%r50+640], %f522;
	st.shared.f32 	[%r50+1152], %f523;
	st.shared.f32 	[%r50+1664], %f524;
	add.s64 	%rd19, %rd66, %rd18;
	ld.global.v4.f32 	{%f525, %f526, %f527, %f528}, [%rd19];
	st.shared.f32 	[%r50+256], %f525;
	st.shared.f32 	[%r50+768], %f526;
	st.shared.f32 	[%r50+1280], %f527;
	st.shared.f32 	[%r50+1792], %f528;
	mul.wide.u32 	%rd20, %r43, 4;
	add.s64 	%rd21, %rd66, %rd20;
	ld.global.v4.f32 	{%f529, %f530, %f531, %f532}, [%rd21];
	st.shared.f32 	[%r50+384], %f529;
	st.shared.f32 	[%r50+896], %f530;
	st.shared.f32 	[%r50+1408], %f531;
	st.shared.f32 	[%r50+1920], %f532;
	add.s64 	%rd23, %rd67, %rd22;
	ld.global.v4.f32 	{%f533, %f534, %f535, %f536}, [%rd23];
	shl.b32 	%r51, %r45, 4;
	mov.u32 	%r52, _ZZ18mysgemm_warptilingILi128ELi128ELi16ELi64ELi64ELi4ELi8ELi4ELi128EEviiifPfS0_fS0_E2Bs;
	add.s32 	%r53, %r52, %r51;
	st.shared.v4.f32 	[%r53], {%f533, %f534, %f535, %f536};
	mul.wide.u32 	%rd24, %r41, 4;
	add.s64 	%rd25, %rd67, %rd24;
	ld.global.v4.f32 	{%f537, %f538, %f539, %f540}, [%rd25];
	st.shared.v4.f32 	[%r53+2048], {%f537, %f538, %f539, %f540};
	add.s64 	%rd27, %rd67, %rd26;
	ld.global.v4.f32 	{%f541, %f542, %f543, %f544}, [%rd27];
	st.shared.v4.f32 	[%r53+4096], {%f541, %f542, %f543, %f544};
	mul.wide.u32 	%rd28, %r40, 4;
	add.s64 	%rd29, %rd67, %rd28;
	ld.global.v4.f32 	{%f545, %f546, %f547, %f548}, [%rd29];
	st.shared.v4.f32 	[%r53+6144], {%f545, %f546, %f547, %f548};
	bar.sync 	0;
	mov.b32 	%r85, 128;
$L__BB0_3:
	add.s32 	%r54, %r11, %r85;
	ld.shared.f32 	%f549, [%r54+-144];
	ld.shared.f32 	%f550, [%r54+-140];
	ld.shared.f32 	%f551, [%r54+-136];
	ld.shared.f32 	%f552, [%r54+-132];
	ld.shared.f32 	%f553, [%r54+-128];
	ld.shared.f32 	%f554, [%r54+-124];
	ld.shared.f32 	%f555, [%r54+-120];
	ld.shared.f32 	%f556, [%r54+-116];
	add.s32 	%r55, %r12, %r85;
	ld.shared.f32 	%f557, [%r55+-128];
	ld.shared.f32 	%f558, [%r55+-124];
	ld.shared.f32 	%f559, [%r55+-120];
	ld.shared.f32 	%f560, [%r55+-116];
	ld.shared.f32 	%f561, [%r55+-64];
	ld.shared.f32 	%f562, [%r55+-60];
	ld.shared.f32 	%f563, [%r55+-56];
	ld.shared.f32 	%f564, [%r55+-52];
	ld.shared.f32 	%f565, [%r55];
	ld.shared.f32 	%f566, [%r55+4];
	ld.shared.f32 	%f567, [%r55+8];
	ld.shared.f32 	%f568, [%r55+12];
	ld.shared.f32 	%f569, [%r55+64];
	ld.shared.f32 	%f570, [%r55+68];
	ld.shared.f32 	%f571, [%r55+72];
	ld.shared.f32 	%f572, [%r55+76];
	fma.rn.f32 	%f1342, %f549, %f557, %f1342;
	fma.rn.f32 	%f1341, %f549, %f558, %f1341;
	fma.rn.f32 	%f1340, %f549, %f559, %f1340;
	fma.rn.f32 	%f1339, %f549, %f560, %f1339;
	fma.rn.f32 	%f1326, %f550, %f557, %f1326;
	fma.rn.f32 	%f1325, %f550, %f558, %f1325;
	fma.rn.f32 	%f1324, %f550, %f559, %f1324;
	fma.rn.f32 	%f1323, %f550, %f560, %f1323;
	fma.rn.f32 	%f1310, %f551, %f557, %f1310;
	fma.rn.f32 	%f1309, %f551, %f558, %f1309;
	fma.rn.f32 	%f1308, %f551, %f559, %f1308;
	fma.rn.f32 	%f1307, %f551, %f560, %f1307;
	fma.rn.f32 	%f1294, %f552, %f557, %f1294;
	fma.rn.f32 	%f1293, %f552, %f558, %f1293;
	fma.rn.f32 	%f1292, %f552, %f559, %f1292;
	fma.rn.f32 	%f1291, %f552, %f560, %f1291;
	fma.rn.f32 	%f1278, %f553, %f557, %f1278;
	fma.rn.f32 	%f1277, %f553, %f558, %f1277;
	fma.rn.f32 	%f1276, %f553, %f559, %f1276;
	fma.rn.f32 	%f1275, %f553, %f560, %f1275;
	fma.rn.f32 	%f1262, %f554, %f557, %f1262;
	fma.rn.f32 	%f1261, %f554, %f558, %f1261;
	fma.rn.f32 	%f1260, %f554, %f559, %f1260;
	fma.rn.f32 	%f1259, %f554, %f560, %f1259;
	fma.rn.f32 	%f1246, %f555, %f557, %f1246;
	fma.rn.f32 	%f1245, %f555, %f558, %f1245;
	fma.rn.f32 	%f1244, %f555, %f559, %f1244;
	fma.rn.f32 	%f1243, %f555, %f560, %f1243;
	fma.rn.f32 	%f1230, %f556, %f557, %f1230;
	fma.rn.f32 	%f1229, %f556, %f558, %f1229;
	fma.rn.f32 	%f1228, %f556, %f559, %f1228;
	fma.rn.f32 	%f1227, %f556, %f560, %f1227;
	fma.rn.f32 	%f1338, %f549, %f561, %f1338;
	fma.rn.f32 	%f1337, %f549, %f562, %f1337;
	fma.rn.f32 	%f1336, %f549, %f563, %f1336;
	fma.rn.f32 	%f1335, %f549, %f564, %f1335;
	fma.rn.f32 	%f1322, %f550, %f561, %f1322;
	fma.rn.f32 	%f1321, %f550, %f562, %f1321;
	fma.rn.f32 	%f1320, %f550, %f563, %f1320;
	fma.rn.f32 	%f1319, %f550, %f564, %f1319;
	fma.rn.f32 	%f1306, %f551, %f561, %f1306;
	fma.rn.f32 	%f1305, %f551, %f562, %f1305;
	fma.rn.f32 	%f1304, %f551, %f563, %f1304;
	fma.rn.f32 	%f1303, %f551, %f564, %f1303;
	fma.rn.f32 	%f1290, %f552, %f561, %f1290;
	fma.rn.f32 	%f1289, %f552, %f562, %f1289;
	fma.rn.f32 	%f1288, %f552, %f563, %f1288;
	fma.rn.f32 	%f1287, %f552, %f564, %f1287;
	fma.rn.f32 	%f1274, %f553, %f561, %f1274;
	fma.rn.f32 	%f1273, %f553, %f562, %f1273;
	fma.rn.f32 	%f1272, %f553, %f563, %f1272;
	fma.rn.f32 	%f1271, %f553, %f564, %f1271;
	fma.rn.f32 	%f1258, %f554, %f561, %f1258;
	fma.rn.f32 	%f1257, %f554, %f562, %f1257;
	fma.rn.f32 	%f1256, %f554, %f563, %f1256;
	fma.rn.f32 	%f1255, %f554, %f564, %f1255;
	fma.rn.f32 	%f1242, %f555, %f561, %f1242;
	fma.rn.f32 	%f1241, %f555, %f562, %f1241;
	fma.rn.f32 	%f1240, %f555, %f563, %f1240;
	fma.rn.f32 	%f1239, %f555, %f564, %f1239;
	fma.rn.f32 	%f1226, %f556, %f561, %f1226;
	fma.rn.f32 	%f1225, %f556, %f562, %f1225;
	fma.rn.f32 	%f1224, %f556, %f563, %f1224;
	fma.rn.f32 	%f1223, %f556, %f564, %f1223;
	fma.rn.f32 	%f1334, %f549, %f565, %f1334;
	fma.rn.f32 	%f1333, %f549, %f566, %f1333;
	fma.rn.f32 	%f1332, %f549, %f567, %f1332;
	fma.rn.f32 	%f1331, %f549, %f568, %f1331;
	fma.rn.f32 	%f1318, %f550, %f565, %f1318;
	fma.rn.f32 	%f1317, %f550, %f566, %f1317;
	fma.rn.f32 	%f1316, %f550, %f567, %f1316;
	fma.rn.f32 	%f1315, %f550, %f568, %f1315;
	fma.rn.f32 	%f1302, %f551, %f565, %f1302;
	fma.rn.f32 	%f1301, %f551, %f566, %f1301;
	fma.rn.f32 	%f1300, %f551, %f567, %f1300;
	fma.rn.f32 	%f1299, %f551, %f568, %f1299;
	fma.rn.f32 	%f1286, %f552, %f565, %f1286;
	fma.rn.f32 	%f1285, %f552, %f566, %f1285;
	fma.rn.f32 	%f1284, %f552, %f567, %f1284;
	fma.rn.f32 	%f1283, %f552, %f568, %f1283;
	fma.rn.f32 	%f1270, %f553, %f565, %f1270;
	fma.rn.f32 	%f1269, %f553, %f566, %f1269;
	fma.rn.f32 	%f1268, %f553, %f567, %f1268;
	fma.rn.f32 	%f1267, %f553, %f568, %f1267;
	fma.rn.f32 	%f1254, %f554, %f565, %f1254;
	fma.rn.f32 	%f1253, %f554, %f566, %f1253;
	fma.rn.f32 	%f1252, %f554, %f567, %f1252;
	fma.rn.f32 	%f1251, %f554, %f568, %f1251;
	fma.rn.f32 	%f1238, %f555, %f565, %f1238;
	fma.rn.f32 	%f1237, %f555, %f566, %f1237;
	fma.rn.f32 	%f1236, %f555, %f567, %f1236;
	fma.rn.f32 	%f1235, %f555, %f568, %f1235;
	fma.rn.f32 	%f1222, %f556, %f565, %f1222;
	fma.rn.f32 	%f1221, %f556, %f566, %f1221;
	fma.rn.f32 	%f1220, %f556, %f567, %f1220;
	fma.rn.f32 	%f1219, %f556, %f568, %f1219;
	fma.rn.f32 	%f1330, %f549, %f569, %f1330;
	fma.rn.f32 	%f1329, %f549, %f570, %f1329;
	fma.rn.f32 	%f1328, %f549, %f571, %f1328;
	fma.rn.f32 	%f1327, %f549, %f572, %f1327;
	fma.rn.f32 	%f1314, %f550, %f569, %f1314;
	fma.rn.f32 	%f1313, %f550, %f570, %f1313;
	fma.rn.f32 	%f1312, %f550, %f571, %f1312;
	fma.rn.f32 	%f1311, %f550, %f572, %f1311;
	fma.rn.f32 	%f1298, %f551, %f569, %f1298;
	fma.rn.f32 	%f1297, %f551, %f570, %f1297;
	fma.rn.f32 	%f1296, %f551, %f571, %f1296;
	fma.rn.f32 	%f1295, %f551, %f572, %f1295;
	fma.rn.f32 	%f1282, %f552, %f569, %f1282;
	fma.rn.f32 	%f1281, %f552, %f570, %f1281;
	fma.rn.f32 	%f1280, %f552, %f571, %f1280;
	fma.rn.f32 	%f1279, %f552, %f572, %f1279;
	fma.rn.f32 	%f1266, %f553, %f569, %f1266;
	fma.rn.f32 	%f1265, %f553, %f570, %f1265;
	fma.rn.f32 	%f1264, %f553, %f571, %f1264;
	fma.rn.f32 	%f1263, %f553, %f572, %f1263;
	fma.rn.f32 	%f1250, %f554, %f569, %f1250;
	fma.rn.f32 	%f1249, %f554, %f570, %f1249;
	fma.rn.f32 	%f1248, %f554, %f571, %f1248;
	fma.rn.f32 	%f1247, %f554, %f572, %f1247;
	fma.rn.f32 	%f1234, %f555, %f569, %f1234;
	fma.rn.f32 	%f1233, %f555, %f570, %f1233;
	fma.rn.f32 	%f1232, %f555, %f571, %f1232;
	fma.rn.f32 	%f1231, %f555, %f572, %f1231;
	fma.rn.f32 	%f1218, %f556, %f569, %f1218;
	fma.rn.f32 	%f1217, %f556, %f570, %f1217;
	fma.rn.f32 	%f1216, %f556, %f571, %f1216;
	fma.rn.f32 	%f1215, %f556, %f572, %f1215;
	add.s32 	%r85, %r85, 512;
	setp.ne.s32 	%p2, %r85, 8320;
	@%p2 bra 	$L__BB0_3;
	ld.param.u32 	%r82, [_Z18mysgemm_warptilingILi128ELi128ELi16ELi64ELi64ELi4ELi8ELi4ELi128EEviiifPfS0_fS0__param_1];
	shl.b32 	%r56, %r82, 4;
	add.s64 	%rd66, %rd66, 64;
	mul.wide.s32 	%rd30, %r56, 4;
	add.s64 	%rd67, %rd67, %rd30;
	bar.sync 	0;
	add.s32 	%r84, %r84, 16;
	setp.lt.u32 	%p3, %r84, %r18;
	@%p3 bra 	$L__BB0_2;
$L__BB0_5:
	ld.param.u64 	%rd65, [_Z18mysgemm_warptilingILi128ELi128ELi16ELi64ELi64ELi4ELi8ELi4ELi128EEviiifPfS0_fS0__param_7];
	ld.param.f32 	%f958, [_Z18mysgemm_warptilingILi128ELi128ELi16ELi64ELi64ELi4ELi8ELi4ELi128EEviiifPfS0_fS0__param_6];
	ld.param.f32 	%f957, [_Z18mysgemm_warptilingILi128ELi128ELi16ELi64ELi64ELi4ELi8ELi4ELi128EEviiifPfS0_fS0__param_3];
	ld.param.u32 	%r83, [_Z18mysgemm_warptilingILi128ELi128ELi16ELi64ELi64ELi4ELi8ELi4ELi128EEviiifPfS0_fS0__param_1];
	cvta.to.global.u64 	%rd31, %rd65;
	mov.u32 	%r57, %tid.x;
	shl.b32 	%r58, %r57, 1;
	and.b32  	%r59, %r58, 64;
	add.s32 	%r60, %r59, %r6;
	mov.u32 	%r61, %ctaid.y;
	shl.b32 	%r62, %r61, 7;
	and.b32  	%r63, %r57, 64;
	or.b32  	%r64, %r62, %r63;
	mad.lo.s32 	%r65, %r83, %r64, %r60;
	shr.u32 	%r66, %r57, 2;
	and.b32  	%r67, %r66, 7;
	shl.b32 	%r68, %r57, 2;
	and.b32  	%r69, %r68, 12;
	mul.lo.s32 	%r70, %r67, %r83;
	shl.b32 	%r71, %r70, 3;
	add.s32 	%r72, %r71, %r69;
	cvt.u64.u32 	%rd32, %r72;
	cvt.u64.u32 	%rd33, %r65;
	add.s64 	%rd34, %rd32, %rd33;
	shl.b64 	%rd35, %rd34, 2;
	add.s64 	%rd36, %rd31, %rd35;
	ld.global.v4.f32 	{%f573, %f574, %f575, %f576}, [%rd36];
	mul.f32 	%f577, %f957, %f1342;
	fma.rn.f32 	%f578, %f958, %f573, %f577;
	mul.f32 	%f579, %f957, %f1341;
	fma.rn.f32 	%f580, %f958, %f574, %f579;
	mul.f32 	%f581, %f957, %f1340;
	fma.rn.f32 	%f582, %f958, %f575, %f581;
	mul.f32 	%f583, %f957, %f1339;
	fma.rn.f32 	%f584, %f958, %f576, %f583;
	st.global.v4.f32 	[%rd36], {%f578, %f580, %f582, %f584};
	add.s32 	%r73, %r72, %r83;
	cvt.u64.u32 	%rd37, %r73;
	add.s64 	%rd38, %rd37, %rd33;
	shl.b64 	%rd39, %rd38, 2;
	add.s64 	%rd40, %rd31, %rd39;
	ld.global.v4.f32 	{%f585, %f586, %f587, %f588}, [%rd40];
	mul.f32 	%f589, %f957, %f1326;
	fma.rn.f32 	%f590, %f958, %f585, %f589;
	mul.f32 	%f591, %f957, %f1325;
	fma.rn.f32 	%f592, %f958, %f586, %f591;
	mul.f32 	%f593, %f957, %f1324;
	fma.rn.f32 	%f594, %f958, %f587, %f593;
	mul.f32 	%f595, %f957, %f1323;
	fma.rn.f32 	%f596, %f958, %f588, %f595;
	st.global.v4.f32 	[%rd40], {%f590, %f592, %f594, %f596};
	add.s32 	%r74, %r73, %r83;
	cvt.u64.u32 	%rd41, %r74;
	add.s64 	%rd42, %rd41, %rd33;
	shl.b64 	%rd43, %rd42, 2;
	add.s64 	%rd44, %rd31, %rd43;
	ld.global.v4.f32 	{%f597, %f598, %f599, %f600}, [%rd44];
	mul.f32 	%f601, %f957, %f1310;
	fma.rn.f32 	%f602, %f958, %f597, %f601;
	mul.f32 	%f603, %f957, %f1309;
	fma.rn.f32 	%f604, %f958, %f598, %f603;
	mul.f32 	%f605, %f957, %f1308;
	fma.rn.f32 	%f606, %f958, %f599, %f605;
	mul.f32 	%f607, %f957, %f1307;
	fma.rn.f32 	%f608, %f958, %f600, %f607;
	st.global.v4.f32 	[%rd44], {%f602, %f604, %f606, %f608};
	add.s32 	%r75, %r74, %r83;
	cvt.u64.u32 	%rd45, %r75;
	add.s64 	%rd46, %rd45, %rd33;
	shl.b64 	%rd47, %rd46, 2;
	add.s64 	%rd48, %rd31, %rd47;
	ld.global.v4.f32 	{%f609, %f610, %f611, %f612}, [%rd48];
	mul.f32 	%f613, %f957, %f1294;
	fma.rn.f32 	%f614, %f958, %f609, %f613;
	mul.f32 	%f615, %f957, %f1293;
	fma.rn.f32 	%f616, %f958, %f610, %f615;
	mul.f32 	%f617, %f957, %f1292;
	fma.rn.f32 	%f618, %f958, %f611, %f617;
	mul.f32 	%f619, %f957, %f1291;
	fma.rn.f32 	%f620, %f958, %f612, %f619;
	st.global.v4.f32 	[%rd48], {%f614, %f616, %f618, %f620};
	add.s32 	%r76, %r75, %r83;
	cvt.u64.u32 	%rd49, %r76;
	add.s64 	%rd50, %rd49, %rd33;
	shl.b64 	%rd51, %rd50, 2;
	add.s64 	%rd52, %rd31, %rd51;
	ld.global.v4.f32 	{%f621, %f622, %f623, %f624}, [%rd52];
	mul.f32 	%f625, %f957, %f1278;
	fma.rn.f32 	%f626, %f958, %f621, %f625;
	mul.f32 	%f627, %f957, %f1277;
	fma.rn.f32 	%f628, %f958, %f622, %f627;
	mul.f32 	%f629, %f957, %f1276;
	fma.rn.f32 	%f630, %f958, %f623, %f629;
	mul.f32 	%f631, %f957, %f1275;
	fma.rn.f32 	%f632, %f958, %f624, %f631;
	st.global.v4.f32 	[%rd52], {%f626, %f628, %f630, %f632};
	add.s32 	%r77, %r76, %r83;
	cvt.u64.u32 	%rd53, %r77;
	add.s64 	%rd54, %rd53, %rd33;
	shl.b64 	%rd55, %rd54, 2;
	add.s64 	%rd56, %rd31, %rd55;
	ld.global.v4.f32 	{%f633, %f634, %f635, %f636}, [%rd56];
	mul.f32 	%f637, %f957, %f1262;
	fma.rn.f32 	%f638, %f958, %f633, %f637;
	mul.f32 	%f639, %f957, %f1261;
	fma.rn.f32 	%f640, %f958, %f634, %f639;
	mul.f32 	%f641, %f957, %f1260;
	fma.rn.f32 	%f642, %f958, %f635, %f641;
	mul.f32 	%f643, %f957, %f1259;
	fma.rn.f32 	%f644, %f958, %f636, %f643;
	st.global.v4.f32 	[%rd56], {%f638, %f640, %f642, %f644};
	add.s32 	%r78, %r77, %r83;
	cvt.u64.u32 	%rd57, %r78;
	add.s64 	%rd58, %rd57, %rd33;
	shl.b64 	%rd59, %rd58, 2;
	add.s64 	%rd60, %rd31, %rd59;
	ld.global.v4.f32 	{%f645, %f646, %f647, %f648}, [%rd60];
	mul.f32 	%f649, %f957, %f1246;
	fma.rn.f32 	%f650, %f958, %f645, %f649;
	mul.f32 	%f651, %f957, %f1245;
	fma.rn.f32 	%f652, %f958, %f646, %f651;
	mul.f32 	%f653, %f957, %f1244;
	fma.rn.f32 	%f654, %f958, %f647, %f653;
	mul.f32 	%f655, %f957, %f1243;
	fma.rn.f32 	%f656, %f958, %f648, %f655;
	st.global.v4.f32 	[%rd60], {%f650, %f652, %f654, %f656};
	add.s32 	%r79, %r78, %r83;
	cvt.u64.u32 	%rd61, %r79;
	add.s64 	%rd62, %rd61, %rd33;
	shl.b64 	%rd63, %rd62, 2;
	add.s64 	%rd64, %rd31, %rd63;
	ld.global.v4.f32 	{%f657, %f658, %f659, %f660}, [%rd64];
	mul.f32 	%f661, %f957, %f1230;
	fma.rn.f32 	%f662, %f958, %f657, %f661;
	mul.f32 	%f663, %f957, %f1229;
	fma.rn.f32 	%f664, %f958, %f658, %f663;
	mul.f32 	%f665, %f957, %f1228;
	fma.rn.f32 	%f666, %f958, %f659, %f665;
	mul.f32 	%f667, %f957, %f1227;
	fma.rn.f32 	%f668, %f958, %f660, %f667;
	st.global.v4.f32 	[%rd64], {%f662, %f664, %f666, %f668};
	ld.global.v4.f32 	{%f669, %f670, %f671, %f672}, [%rd36+64];
	mul.f32 	%f673, %f957, %f1338;
	fma.rn.f32 	%f674, %f958, %f669, %f673;
	mul.f32 	%f675, %f957, %f1337;
	fma.rn.f32 	%f676, %f958, %f670, %f675;
	mul.f32 	%f677, %f957, %f1336;
	fma.rn.f32 	%f678, %f958, %f671, %f677;
	mul.f32 	%f679, %f957, %f1335;
	fma.rn.f32 	%f680, %f958, %f672, %f679;
	st.global.v4.f32 	[%rd36+64], {%f674, %f676, %f678, %f680};
	ld.global.v4.f32 	{%f681, %f682, %f683, %f684}, [%rd40+64];
	mul.f32 	%f685, %f957, %f1322;
	fma.rn.f32 	%f686, %f958, %f681, %f685;
	mul.f32 	%f687, %f957, %f1321;
	fma.rn.f32 	%f688, %f958, %f682, %f687;
	mul.f32 	%f689, %f957, %f1320;
	fma.rn.f32 	%f690, %f958, %f683, %f689;
	mul.f32 	%f691, %f957, %f1319;
	fma.rn.f32 	%f692, %f958, %f684, %f691;
	st.global.v4.f32 	[%rd40+64], {%f686, %f688, %f690, %f692};
	ld.global.v4.f32 	{%f693, %f694, %f695, %f696}, [%rd44+64];
	mul.f32 	%f697, %f957, %f1306;
	fma.rn.f32 	%f698, %f958, %f693, %f697;
	mul.f32 	%f699, %f957, %f1305;
	fma.rn.f32 	%f700, %f958, %f694, %f699;
	mul.f32 	%f701, %f957, %f1304;
	fma.rn.f32 	%f702, %f958, %f695, %f701;
	mul.f32 	%f703, %f957, %f1303;
	fma.rn.f32 	%f704, %f958, %f696, %f703;
	st.global.v4.f32 	[%rd44+64], {%f698, %f700, %f702, %f704};
	ld.global.v4.f32 	{%f705, %f706, %f707, %f708}, [%rd48+64];
	mul.f32 	%f709, %f957, %f1290;
	fma.rn.f32 	%f710, %f958, %f705, %f709;
	mul.f32 	%f711, %f957, %f1289;
	fma.rn.f32 	%f712, %f958, %f706, %f711;
	mul.f32 	%f713, %f957, %f1288;
	fma.rn.f32 	%f714, %f958, %f707, %f713;
	mul.f32 	%f715, %f957, %f1287;
	fma.rn.f32 	%f716, %f958, %f708, %f715;
	st.global.v4.f32 	[%rd48+64], {%f710, %f712, %f714, %f716};
	ld.global.v4.f32 	{%f717, %f718, %f719, %f720}, [%rd52+64];
	mul.f32 	%f721, %f957, %f1274;
	fma.rn.f32 	%f722, %f958, %f717, %f721;
	mul.f32 	%f723, %f957, %f1273;
	fma.rn.f32 	%f724, %f958, %f718, %f723;
	mul.f32 	%f725, %f957, %f1272;
	fma.rn.f32 	%f726, %f958, %f719, %f725;
	mul.f32 	%f727, %f957, %f1271;
	fma.rn.f32 	%f728, %f958, %f720, %f727;
	st.global.v4.f32 	[%rd52+64], {%f722, %f724, %f726, %f728};
	ld.global.v4.f32 	{%f729, %f730, %f731, %f732}, [%rd56+64];
	mul.f32 	%f733, %f957, %f1258;
	fma.rn.f32 	%f734, %f958, %f729, %f733;
	mul.f32 	%f735, %f957, %f1257;
	fma.rn.f32 	%f736, %f958, %f730, %f735;
	mul.f32 	%f737, %f957, %f1256;
	fma.rn.f32 	%f738, %f958, %f731, %f737;
	mul.f32 	%f739, %f957, %f1255;
	fma.rn.f32 	%f740, %f958, %f732, %f739;
	st.global.v4.f32 	[%rd56+64], {%f734, %f736, %f738, %f740};
	ld.global.v4.f32 	{%f741, %f742, %f743, %f744}, [%rd60+64];
	mul.f32 	%f745, %f957, %f1242;
	fma.rn.f32 	%f746, %f958, %f741, %f745;
	mul.f32 	%f747, %f957, %f1241;
	fma.rn.f32 	%f748, %f958, %f742, %f747;
	mul.f32 	%f749, %f957, %f1240;
	fma.rn.f32 	%f750, %f958, %f743, %f749;
	mul.f32 	%f751, %f957, %f1239;
	fma.rn.f32 	%f752, %f958, %f744, %f751;
	st.global.v4.f32 	[%rd60+64], {%f746, %f748, %f750, %f752};
	ld.global.v4.f32 	{%f753, %f754, %f755, %f756}, [%rd64+64];
	mul.f32 	%f757, %f957, %f1226;
	fma.rn.f32 	%f758, %f958, %f753, %f757;
	mul.f32 	%f759, %f957, %f1225;
	fma.rn.f32 	%f760, %f958, %f754, %f759;
	mul.f32 	%f761, %f957, %f1224;
	fma.rn.f32 	%f762, %f958, %f755, %f761;
	mul.f32 	%f763, %f957, %f1223;
	fma.rn.f32 	%f764, %f958, %f756, %f763;
	st.global.v4.f32 	[%rd64+64], {%f758, %f760, %f762, %f764};
	ld.global.v4.f32 	{%f765, %f766, %f767, %f768}, [%rd36+128];
	mul.f32 	%f769, %f957, %f1334;
	fma.rn.f32 	%f770, %f958, %f765, %f769;
	mul.f32 	%f771, %f957, %f1333;
	fma.rn.f32 	%f772, %f958, %f766, %f771;
	mul.f32 	%f773, %f957, %f1332;
	fma.rn.f32 	%f774, %f958, %f767, %f773;
	mul.f32 	%f775, %f957, %f1331;
	fma.rn.f32 	%f776, %f958, %f768, %f775;
	st.global.v4.f32 	[%rd36+128], {%f770, %f772, %f774, %f776};
	ld.global.v4.f32 	{%f777, %f778, %f779, %f780}, [%rd40+128];
	mul.f32 	%f781, %f957, %f1318;
	fma.rn.f32 	%f782, %f958, %f777, %f781;
	mul.f32 	%f783, %f957, %f1317;
	fma.rn.f32 	%f784, %f958, %f778, %f783;
	mul.f32 	%f785, %f957, %f1316;
	fma.rn.f32 	%f786, %f958, %f779, %f785;
	mul.f32 	%f787, %f957, %f1315;
	fma.rn.f32 	%f788, %f958, %f780, %f787;
	st.global.v4.f32 	[%rd40+128], {%f782, %f784, %f786, %f788};
	ld.global.v4.f32 	{%f789, %f790, %f791, %f792}, [%rd44+128];
	mul.f32 	%f793, %f957, %f1302;
	fma.rn.f32 	%f794, %f958, %f789, %f793;
	mul.f32 	%f795, %f957, %f1301;
	fma.rn.f32 	%f796, %f958, %f790, %f795;
	mul.f32 	%f797, %f957, %f1300;
	fma.rn.f32 	%f798, %f958, %f791, %f797;
	mul.f32 	%f799, %f957, %f1299;
	fma.rn.f32 	%f800, %f958, %f792, %f799;
	st.global.v4.f32 	[%rd44+128], {%f794, %f796, %f798, %f800};
	ld.global.v4.f32 	{%f801, %f802, %f803, %f804}, [%rd48+128];
	mul.f32 	%f805, %f957, %f1286;
	fma.rn.f32 	%f806, %f958, %f801, %f805;
	mul.f32 	%f807, %f957, %f1285;
	fma.rn.f32 	%f808, %f958, %f802, %f807;
	mul.f32 	%f809, %f957, %f1284;
	fma.rn.f32 	%f810, %f958, %f803, %f809;
	mul.f32 	%f811, %f957, %f1283;
	fma.rn.f32 	%f812, %f958, %f804, %f811;
	st.global.v4.f32 	[%rd48+128], {%f806, %f808, %f810, %f812};
	ld.global.v4.f32 	{%f813, %f814, %f815, %f816}, [%rd52+128];
	mul.f32 	%f817, %f957, %f1270;
	fma.rn.f32 	%f818, %f958, %f813, %f817;
	mul.f32 	%f819, %f957, %f1269;
	fma.rn.f32 	%f820, %f958, %f814, %f819;
	mul.f32 	%f821, %f957, %f1268;
	fma.rn.f32 	%f822, %f958, %f815, %f821;
	mul.f32 	%f823, %f957, %f1267;
	fma.rn.f32 	%f824, %f958, %f816, %f823;
	st.global.v4.f32 	[%rd52+128], {%f818, %f820, %f822, %f824};
	ld.global.v4.f32 	{%f825, %f826, %f827, %f828}, [%rd56+128];
	mul.f32 	%f829, %f957, %f1254;
	fma.rn.f32 	%f830, %f958, %f825, %f829;
	mul.f32 	%f831, %f957, %f1253;
	fma.rn.f32 	%f832, %f958, %f826, %f831;
	mul.f32 	%f833, %f957, %f1252;
	fma.rn.f32 	%f834, %f958, %f827, %f833;
	mul.f32 	%f835, %f957, %f1251;
	fma.rn.f32 	%f836, %f958, %f828, %f835;
	st.global.v4.f32 	[%rd56+128], {%f830, %f832, %f834, %f836};
	ld.global.v4.f32 	{%f837, %f838, %f839, %f840}, [%rd60+128];
	mul.f32 	%f841, %f957, %f1238;
	fma.rn.f32 	%f842, %f958, %f837, %f841;
	mul.f32 	%f843, %f957, %f1237;
	fma.rn.f32 	%f844, %f958, %f838, %f843;
	mul.f32 	%f845, %f957, %f1236;
	fma.rn.f32 	%f846, %f958, %f839, %f845;
	mul.f32 	%f847, %f957, %f1235;
	fma.rn.f32 	%f848, %f958, %f840, %f847;
	st.global.v4.f32 	[%rd60+128], {%f842, %f844, %f846, %f848};
	ld.global.v4.f32 	{%f849, %f850, %f851, %f852}, [%rd64+128];
	mul.f32 	%f853, %f957, %f1222;
	fma.rn.f32 	%f854, %f958, %f849, %f853;
	mul.f32 	%f855, %f957, %f1221;
	fma.rn.f32 	%f856, %f958, %f850, %f855;
	mul.f32 	%f857, %f957, %f1220;
	fma.rn.f32 	%f858, %f958, %f851, %f857;
	mul.f32 	%f859, %f957, %f1219;
	fma.rn.f32 	%f860, %f958, %f852, %f859;
	st.global.v4.f32 	[%rd64+128], {%f854, %f856, %f858, %f860};
	ld.global.v4.f32 	{%f861, %f862, %f863, %f864}, [%rd36+192];
	mul.f32 	%f865, %f957, %f1330;
	fma.rn.f32 	%f866, %f958, %f861, %f865;
	mul.f32 	%f867, %f957, %f1329;
	fma.rn.f32 	%f868, %f958, %f862, %f867;
	mul.f32 	%f869, %f957, %f1328;
	fma.rn.f32 	%f870, %f958, %f863, %f869;
	mul.f32 	%f871, %f957, %f1327;
	fma.rn.f32 	%f872, %f958, %f864, %f871;
	st.global.v4.f32 	[%rd36+192], {%f866, %f868, %f870, %f872};
	ld.global.v4.f32 	{%f873, %f874, %f875, %f876}, [%rd40+192];
	mul.f32 	%f877, %f957, %f1314;
	fma.rn.f32 	%f878, %f958, %f873, %f877;
	mul.f32 	%f879, %f957, %f1313;
	fma.rn.f32 	%f880, %f958, %f874, %f879;
	mul.f32 	%f881, %f957, %f1312;
	fma.rn.f32 	%f882, %f958, %f875, %f881;
	mul.f32 	%f883, %f957, %f1311;
	fma.rn.f32 	%f884, %f958, %f876, %f883;
	st.global.v4.f32 	[%rd40+192], {%f878, %f880, %f882, %f884};
	ld.global.v4.f32 	{%f885, %f886, %f887, %f888}, [%rd44+192];
	mul.f32 	%f889, %f957, %f1298;
	fma.rn.f32 	%f890, %f958, %f885, %f889;
	mul.f32 	%f891, %f957, %f1297;
	fma.rn.f32 	%f892, %f958, %f886, %f891;
	mul.f32 	%f893, %f957, %f1296;
	fma.rn.f32 	%f894, %f958, %f887, %f893;
	mul.f32 	%f895, %f957, %f1295;
	fma.rn.f32 	%f896, %f958, %f888, %f895;
	st.global.v4.f32 	[%rd44+192], {%f890, %f892, %f894, %f896};
	ld.global.v4.f32 	{%f897, %f898, %f899, %f900}, [%rd48+192];
	mul.f32 	%f901, %f957, %f1282;
	fma.rn.f32 	%f902, %f958, %f897, %f901;
	mul.f32 	%f903, %f957, %f1281;
	fma.rn.f32 	%f904, %f958, %f898, %f903;
	mul.f32 	%f905, %f957, %f1280;
	fma.rn.f32 	%f906, %f958, %f899, %f905;
	mul.f32 	%f907, %f957, %f1279;
	fma.rn.f32 	%f908, %f958, %f900, %f907;
	st.global.v4.f32 	[%rd48+192], {%f902, %f904, %f906, %f908};
	ld.global.v4.f32 	{%f909, %f910, %f911, %f912}, [%rd52+192];
	mul.f32 	%f913, %f957, %f1266;
	fma.rn.f32 	%f914, %f958, %f909, %f913;
	mul.f32 	%f915, %f957, %f1265;
	fma.rn.f32 	%f916, %f958, %f910, %f915;
	mul.f32 	%f917, %f957, %f1264;
	fma.rn.f32 	%f918, %f958, %f911, %f917;
	mul.f32 	%f919, %f957, %f1263;
	fma.rn.f32 	%f920, %f958, %f912, %f919;
	st.global.v4.f32 	[%rd52+192], {%f914, %f916, %f918, %f920};
	ld.global.v4.f32 	{%f921, %f922, %f923, %f924}, [%rd56+192];
	mul.f32 	%f925, %f957, %f1250;
	fma.rn.f32 	%f926, %f958, %f921, %f925;
	mul.f32 	%f927, %f957, %f1249;
	fma.rn.f32 	%f928, %f958, %f922, %f927;
	mul.f32 	%f929, %f957, %f1248;
	fma.rn.f32 	%f930, %f958, %f923, %f929;
	mul.f32 	%f931, %f957, %f1247;
	fma.rn.f32 	%f932, %f958, %f924, %f931;
	st.global.v4.f32 	[%rd56+192], {%f926, %f928, %f930, %f932};
	ld.global.v4.f32 	{%f933, %f934, %f935, %f936}, [%rd60+192];
	mul.f32 	%f937, %f957, %f1234;
	fma.rn.f32 	%f938, %f958, %f933, %f937;
	mul.f32 	%f939, %f957, %f1233;
	fma.rn.f32 	%f940, %f958, %f934, %f939;
	mul.f32 	%f941, %f957, %f1232;
	fma.rn.f32 	%f942, %f958, %f935, %f941;
	mul.f32 	%f943, %f957, %f1231;
	fma.rn.f32 	%f944, %f958, %f936, %f943;
	st.global.v4.f32 	[%rd60+192], {%f938, %f940, %f942, %f944};
	ld.global.v4.f32 	{%f945, %f946, %f947, %f948}, [%rd64+192];
	mul.f32 	%f949, %f957, %f1218;
	fma.rn.f32 	%f950, %f958, %f945, %f949;
	mul.f32 	%f951, %f957, %f1217;
	fma.rn.f32 	%f952, %f958, %f946, %f951;
	mul.f32 	%f953, %f957, %f1216;
	fma.rn.f32 	%f954, %f958, %f947, %f953;
	mul.f32 	%f955, %f957, %f1215;
	fma.rn.f32 	%f956, %f958, %f948, %f955;
	st.global.v4.f32 	[%rd64+192], {%f950, %f952, %f954, %f956};
	ret;

}


// ===== COMPILED SASS (sm_100) =====

	.target	sm_100

	.elftype	@"ET_EXEC"


//--------------------- .note.nv.tkinfo           --------------------------
	.section	.note.nv.tkinfo,"",@"SHT_NOTE"
	.sectionflags	@"SHF_NOTE_NV_TKINFO"
	.tkinfo
        /*0018*/ 	.word	0x00000002
        /*0030*/ 	.string	""
        /*0030*/ 	.string	"ptxas"
        /*0030*/ 	.string	"Cuda compilation tools, release 13.0, V13.0.88"
        /*0030*/ 	.string	"Build cuda_13.0.r13.0/compiler.36424714_0"
        /*0030*/ 	.string	"-arch sm_100 -m 64 "



//--------------------- .note.nv.cuinfo           --------------------------
	.section	.note.nv.cuinfo,"",@"SHT_NOTE"
	.sectionflags	@"SHF_NOTE_NV_CUINFO"
        /*0018*/ 	.short	0x0002
        /*001a*/ 	.short	0x0064
        /*001c*/ 	.short	0x0082
	.zero		2


//--------------------- .nv.info                  --------------------------
	.section	.nv.info,"",@"SHT_CUDA_INFO"
	.align	4


	//----- nvinfo : EIATTR_REGCOUNT
	.align		4
        /*0000*/ 	.byte	0x04, 0x2f
        /*0002*/ 	.short	(.L_1 - .L_0)
	.align		4
.L_0:
        /*0004*/ 	.word	index@(_Z18mysgemm_warptilingILi128ELi128ELi16ELi64ELi64ELi4ELi8ELi4ELi128EEviiifPfS0_fS0_)
        /*0008*/ 	.word	0x000000a8


	//----- nvinfo : EIATTR_FRAME_SIZE
	.align		4
.L_1:
        /*000c*/ 	.byte	0x04, 0x11
        /*000e*/ 	.short	(.L_3 - .L_2)
	.align		4
.L_2:
        /*0010*/ 	.word	index@(_Z18mysgemm_warptilingILi128ELi128ELi16ELi64ELi64ELi4ELi8ELi4ELi128EEviiifPfS0_fS0_)
        /*0014*/ 	.word	0x00000000


	//----- nvinfo : EIATTR_MIN_STACK_SIZE
	.align		4
.L_3:
        /*0018*/ 	.byte	0x04, 0x12
        /*001a*/ 	.short	(.L_5 - .L_4)
	.align		4
.L_4:
        /*001c*/ 	.word	index@(_Z18mysgemm_warptilingILi128ELi128ELi16ELi64ELi64ELi4ELi8ELi4ELi128EEviiifPfS0_fS0_)
        /*0020*/ 	.word	0x00000000
.L_5:


//--------------------- .nv.compat                --------------------------
	.section	.nv.compat,"",@"SHT_CUDA_COMPAT_INFO"
	.align	4
        /*0000*/ 	.byte	0x02, 0x09, 0x00, 0x00, 0x02, 0x02, 0x01, 0x00, 0x02, 0x05, 0x05, 0x00, 0x03, 0x07, 0x01, 0x01
        /*0010*/ 	.byte	0x02, 0x03, 0x00, 0x00, 0x02, 0x06, 0x01, 0x00, 0x04, 0x0b, 0x08, 0x00, 0x09, 0x00, 0x00, 0x00
        /*0020*/ 	.byte	0x00, 0x00, 0x00, 0x00


//--------------------- .nv.info._Z18mysgemm_warptilingILi128ELi128ELi16ELi64ELi64ELi4ELi8ELi4ELi128EEviiifPfS0_fS0_ --------------------------
	.section	.nv.info._Z18mysgemm_warptilingILi128ELi128ELi16ELi64ELi64ELi4ELi8ELi4ELi128EEviiifPfS0_fS0_,"",@"SHT_CUDA_INFO"
	.sectionflags	@""
	.align	4


	//----- nvinfo : EIATTR_CUDA_API_VERSION
	.align		4
        /*0000*/ 	.byte	0x04, 0x37
        /*0002*/ 	.short	(.L_7 - .L_6)
.L_6:
        /*0004*/ 	.word	0x00000082


	//----- nvinfo : EIATTR_KPARAM_INFO
	.align		4
.L_7:
        /*0008*/ 	.byte	0x04, 0x17
        /*000a*/ 	.short	(.L_9 - .L_8)
.L_8:
        /*000c*/ 	.word	0x00000000
        /*0010*/ 	.short	0x0007
        /*0012*/ 	.short	0x0028
        /*0014*/ 	.byte	0x00, 0xf5, 0x21, 0x00


	//----- nvinfo : EIATTR_KPARAM_INFO
	.align		4
.L_9:
        /*0018*/ 	.byte	0x04, 0x17
        /*001a*/ 	.short	(.L_11 - .L_10)
.L_10:
        /*001c*/ 	.word	0x00000000
        /*0020*/ 	.short	0x0006
        /*0022*/ 	.short	0x0020
        /*0024*/ 	.byte	0x00, 0xf0, 0x11, 0x00


	//----- nvinfo : EIATTR_KPARAM_INFO
	.align		4
.L_11:
        /*0028*/ 	.byte	0x04, 0x17
        /*002a*/ 	.short	(.L_13 - .L_12)
.L_12:
        /*002c*/ 	.word	0x00000000
        /*0030*/ 	.short	0x0005
        /*0032*/ 	.short	0x0018
        /*0034*/ 	.byte	0x00, 0xf5, 0x21, 0x00


	//----- nvinfo : EIATTR_KPARAM_INFO
	.align		4
.L_13:
        /*0038*/ 	.byte	0x04, 0x17
        /*003a*/ 	.short	(.L_15 - .L_14)
.L_14:
        /*003c*/ 	.word	0x00000000
        /*0040*/ 	.short	0x0004
        /*0042*/ 	.short	0x0010
        /*0044*/ 	.byte	0x00, 0xf5, 0x21, 0x00


	//----- nvinfo : EIATTR_KPARAM_INFO
	.align		4
.L_15:
        /*0048*/ 	.byte	0x04, 0x17
        /*004a*/ 	.short	(.L_17 - .L_16)
.L_16:
        /*004c*/ 	.word	0x00000000
        /*0050*/ 	.short	0x0003
        /*0052*/ 	.short	0x000c
        /*0054*/ 	.byte	0x00, 0xf0, 0x11, 0x00


	//----- nvinfo : EIATTR_KPARAM_INFO
	.align		4
.L_17:
        /*0058*/ 	.byte	0x04, 0x17
        /*005a*/ 	.short	(.L_19 - .L_18)
.L_18:
        /*005c*/ 	.word	0x00000000
        /*0060*/ 	.short	0x0002
        /*0062*/ 	.short	0x0008
        /*0064*/ 	.byte	0x00, 0xf0, 0x11, 0x00


	//----- nvinfo : EIATTR_KPARAM_INFO
	.align		4
.L_19:
        /*0068*/ 	.byte	0x04, 0x17
        /*006a*/ 	.short	(.L_21 - .L_20)
.L_20:
        /*006c*/ 	.word	0x00000000
        /*0070*/ 	.short	0x0001
        /*0072*/ 	.short	0x0004
        /*0074*/ 	.byte	0x00, 0xf0, 0x11, 0x00


	//----- nvinfo : EIATTR_KPARAM_INFO
	.align		4
.L_21:
        /*0078*/ 	.byte	0x04, 0x17
        /*007a*/ 	.short	(.L_23 - .L_22)
.L_22:
        /*007c*/ 	.word	0x00000000
        /*0080*/ 	.short	0x0000
        /*0082*/ 	.short	0x0000
        /*0084*/ 	.byte	0x00, 0xf0, 0x11, 0x00


	//----- nvinfo : EIATTR_SPARSE_MMA_MASK
	.align		4
.L_23:
        /*0088*/ 	.byte	0x03, 0x50
        /*008a*/ 	.short	0x0000


	//----- nvinfo : EIATTR_MAXREG_COUNT
	.align		4
        /*008c*/ 	.byte	0x03, 0x1b
        /*008e*/ 	.short	0x00ff


	//----- nvinfo : EIATTR_NUM_BARRIERS
	.align		4
        /*0090*/ 	.byte	0x02, 0x4c
        /*0092*/ 	.byte	0x01
	.zero		1


	//----- nvinfo : EIATTR_MERCURY_ISA_VERSION
	.align		4
        /*0094*/ 	.byte	0x03, 0x5f
        /*0096*/ 	.short	0x0101


	//----- nvinfo : EIATTR_VRC_CTA_INIT_COUNT
	.align		4
        /*0098*/ 	.byte	0x02, 0x4a
	.zero		1
	.zero		1


	//----- nvinfo : EIATTR_EXIT_INSTR_OFFSETS
	.align		4
        /*009c*/ 	.byte	0x04, 0x1c
        /*009e*/ 	.short	(.L_25 - .L_24)


	//   ....[0]....
.L_24:
        /*00a0*/ 	.word	0x00002b90


	//----- nvinfo : EIATTR_MAX_THREADS
	.align		4
.L_25:
        /*00a4*/ 	.byte	0x04, 0x05
        /*00a6*/ 	.short	(.L_27 - .L_26)
.L_26:
        /*00a8*/ 	.word	0x00000080
        /*00ac*/ 	.word	0x00000001
        /*00b0*/ 	.word	0x00000001


	//----- nvinfo : EIATTR_CBANK_PARAM_SIZE
	.align		4
.L_27:
        /*00b4*/ 	.byte	0x03, 0x19
        /*00b6*/ 	.short	0x0030


	//----- nvinfo : EIATTR_PARAM_CBANK
	.align		4
        /*00b8*/ 	.byte	0x04, 0x0a
        /*00ba*/ 	.short	(.L_29 - .L_28)
	.align		4
.L_28:
        /*00bc*/ 	.word	index@(.nv.constant0._Z18mysgemm_warptilingILi128ELi128ELi16ELi64ELi64ELi4ELi8ELi4ELi128EEviiifPfS0_fS0_)
        /*00c0*/ 	.short	0x0380
        /*00c2*/ 	.short	0x0030


	//----- nvinfo : EIATTR_SW_WAR
	.align		4
.L_29:
        /*00c4*/ 	.byte	0x04, 0x36
        /*00c6*/ 	.short	(.L_31 - .L_30)
.L_30:
        /*00c8*/ 	.word	0x00000008
.L_31:


//--------------------- .nv.callgraph             --------------------------
	.section	.nv.callgraph,"",@"SHT_CUDA_CALLGRAPH"
	.align	4
	.sectionentsize	8
	.align		4
        /*0000*/ 	.word	0x00000000
	.align		4
        /*0004*/ 	.word	0xffffffff
	.align		4
        /*0008*/ 	.word	0x00000000
	.align		4
        /*000c*/ 	.word	0xfffffffe
	.align		4
        /*0010*/ 	.word	0x00000000
	.align		4
        /*0014*/ 	.word	0xfffffffd
	.align		4
        /*0018*/ 	.word	0x00000000
	.align		4
        /*001c*/ 	.word	0xfffffffc


//--------------------- .text._Z18mysgemm_warptilingILi128ELi128ELi16ELi64ELi64ELi4ELi8ELi4ELi128EEviiifPfS0_fS0_ --------------------------
	.section	.text._Z18mysgemm_warptilingILi128ELi128ELi16ELi64ELi64ELi4ELi8ELi4ELi128EEviiifPfS0_fS0_,"ax",@progbits
	.align	128
        .global         _Z18mysgemm_warptilingILi128ELi128ELi16ELi64ELi64ELi4ELi8ELi4ELi128EEviiifPfS0_fS0_
        .type           _Z18mysgemm_warptilingILi128ELi128ELi16ELi64ELi64ELi4ELi8ELi4ELi128EEviiifPfS0_fS0_,@function
        .size           _Z18mysgemm_warptilingILi128ELi128ELi16ELi64ELi64ELi4ELi8ELi4ELi128EEviiifPfS0_fS0_,(.L_x_4 - _Z18mysgemm_warptilingILi128ELi128ELi16ELi64ELi64ELi4ELi8ELi4ELi128EEviiifPfS0_fS0_)
        .other          _Z18mysgemm_warptilingILi128ELi128ELi16ELi64ELi64ELi4ELi8ELi4ELi128EEviiifPfS0_fS0_,@"STO_CUDA_ENTRY STV_DEFAULT"
_Z18mysgemm_warptilingILi128ELi128ELi16ELi64ELi64ELi4ELi8ELi4ELi128EEviiifPfS0_fS0_:
.text._Z18mysgemm_warptilingILi128ELi128ELi16ELi64ELi64ELi4ELi8ELi4ELi128EEviiifPfS0_fS0_:
[----:B------:R-:W-:Y:S08]  /*0000*/  LDC R1, c[0x0][0x37c] ;  /* 0x0000df00ff017b82 */ /* 0x000ff00000000800 */
[----:B------:R-:W0:Y:S01]  /*0010*/  S2UR UR8, SR_CTAID.Y ;  /* 0x00000000000879c3 */ /* 0x000e220000002600 */
[----:B------:R-:W1:Y:S01]  /*0020*/  LDCU UR12, c[0x0][0x388] ;  /* 0x00007100ff0c77ac */ /* 0x000e620008000800 */
[----:B------:R-:W2:Y:S01]  /*0030*/  S2R R142, SR_TID.X ;  /* 0x00000000008e7919 */ /* 0x000ea20000002100 */
[----:B------:R-:W-:Y:S01]  /*0040*/  HFMA2 R0, -RZ, RZ, 0, 0 ;  /* 0x00000000ff007431 */ /* 0x000fe200000001ff */
[----:B------:R-:W-:Y:S01]  /*0050*/  CS2R R34, SRZ ;  /* 0x0000000000227805 */ /* 0x000fe2000001ff00 */
[----:B------:R-:W3:Y:S01]  /*0060*/  LDCU.128 UR4, c[0x0][0x390] ;  /* 0x00007200ff0477ac */ /* 0x000ee20008000c00 */
[----:B------:R-:W-:Y:S01]  /*0070*/  HFMA2 R143, -RZ, RZ, 0, 0 ;  /* 0x00000000ff8f7431 */ /* 0x000fe200000001ff */
[----:B------:R-:W-:Y:S01]  /*0080*/  CS2R R2, SRZ ;  /* 0x0000000000027805 */ /* 0x000fe2000001ff00 */
[----:B------:R-:W4:Y:S01]  /*0090*/  S2UR UR10, SR_CTAID.X ;  /* 0x00000000000a79c3 */ /* 0x000f220000002500 */
[----:B------:R-:W-:Y:S01]  /*00a0*/  HFMA2 R151, -RZ, RZ, 0, 0 ;  /* 0x00000000ff977431 */ /* 0x000fe200000001ff */
[----:B------:R-:W-:Y:S01]  /*00b0*/  CS2R R4, SRZ ;  /* 0x0000000000047805 */ /* 0x000fe2000001ff00 */
[----:B------:R-:W-:Y:S01]  /*00c0*/  HFMA2 R147, -RZ, RZ, 0, 0 ;  /* 0x00000000ff937431 */ /* 0x000fe200000001ff */
[----:B------:R-:W-:Y:S01]  /*00d0*/  CS2R R28, SRZ ;  /* 0x00000000001c7805 */ /* 0x000fe2000001ff00 */
[----:B------:R-:W-:Y:S01]  /*00e0*/  HFMA2 R163, -RZ, RZ, 0, 0 ;  /* 0x00000000ffa37431 */ /* 0x000fe200000001ff */
[----:B------:R-:W-:Y:S01]  /*00f0*/  CS2R R26, SRZ ;  /* 0x00000000001a7805 */ /* 0x000fe2000001ff00 */
[----:B------:R-:W-:Y:S01]  /*0100*/  HFMA2 R159, -RZ, RZ, 0, 0 ;  /* 0x00000000ff9f7431 */ /* 0x000fe200000001ff */
[----:B------:R-:W-:-:S02]  /*0110*/  CS2R R30, SRZ ;  /* 0x00000000001e7805 */ /* 0x000fc4000001ff00 */
[----:B------:R-:W-:Y:S02]  /*0120*/  CS2R R32, SRZ ;  /* 0x0000000000207805 */ /* 0x000fe4000001ff00 */
[----:B------:R-:W-:Y:S01]  /*0130*/  CS2R R88, SRZ ;  /* 0x0000000000587805 */ /* 0x000fe2000001ff00 */
[----:B-1----:R-:W-:Y:S01]  /*0140*/  UISETP.NE.AND UP0, UPT, UR12, URZ, UPT ;  /* 0x000000ff0c00728c */ /* 0x002fe2000bf05270 */
[----:B------:R-:W-:Y:S02]  /*0150*/  CS2R R86, SRZ ;  /* 0x0000000000567805 */ /* 0x000fe4000001ff00 */
[----:B------:R-:W-:Y:S02]  /*0160*/  CS2R R84, SRZ ;  /* 0x0000000000547805 */ /* 0x000fe4000001ff00 */
[----:B------:R-:W-:Y:S02]  /*0170*/  CS2R R82, SRZ ;  /* 0x0000000000527805 */ /* 0x000fe4000001ff00 */
[----:B------:R-:W-:Y:S01]  /*0180*/  CS2R R118, SRZ ;  /* 0x0000000000767805 */ /* 0x000fe2000001ff00 */
[----:B0-----:R-:W-:Y:S01]  /*0190*/  UIMAD UR8, UR8, UR12, URZ ;  /* 0x0000000c080872a4 */ /* 0x001fe2000f8e02ff */
[----:B------:R-:W-:-:S02]  /*01a0*/  CS2R R116, SRZ ;  /* 0x0000000000747805 */ /* 0x000fc4000001ff00 */
[----:B------:R-:W-:Y:S02]  /*01b0*/  CS2R R114, SRZ ;  /* 0x0000000000727805 */ /* 0x000fe4000001ff00 */
[----:B------:R-:W-:Y:S01]  /*01c0*/  CS2R R112, SRZ ;  /* 0x0000000000707805 */ /* 0x000fe2000001ff00 */
[----:B------:R-:W-:Y:S01]  /*01d0*/  USHF.L.U32 UR8, UR8, 0x7, URZ ;  /* 0x0000000708087899 */ /* 0x000fe200080006ff */
[----:B------:R-:W-:Y:S02]  /*01e0*/  CS2R R6, SRZ ;  /* 0x0000000000067805 */ /* 0x000fe4000001ff00 */
[----:B------:R-:W-:Y:S02]  /*01f0*/  CS2R R8, SRZ ;  /* 0x0000000000087805 */ /* 0x000fe4000001ff00 */
[----:B------:R-:W-:Y:S02]  /*0200*/  CS2R R10, SRZ ;  /* 0x00000000000a7805 */ /* 0x000fe4000001ff00 */
[----:B------:R-:W-:-:S02]  /*0210*/  CS2R R64, SRZ ;  /* 0x0000000000407805 */ /* 0x000fc4000001ff00 */
[----:B------:R-:W-:Y:S02]  /*0220*/  CS2R R38, SRZ ;  /* 0x0000000000267805 */ /* 0x000fe4000001ff00 */
[----:B------:R-:W-:Y:S02]  /*0230*/  CS2R R66, SRZ ;  /* 0x0000000000427805 */ /* 0x000fe4000001ff00 */
        /* <DEDUP_REMOVED lines=29> */
[----:B------:R-:W-:Y:S02]  /*0410*/  MOV R145, RZ ;  /* 0x000000ff00917202 */ /* 0x000fe40000000f00 */
        /* <DEDUP_REMOVED lines=8> */
[----:B------:R-:W-:Y:S01]  /*04a0*/  MOV R153, RZ ;  /* 0x000000ff00997202 */ /* 0x000fe20000000f00 */
[----:B------:R-:W0:Y:S01]  /*04b0*/  LDCU.64 UR14, c[0x0][0x358] ;  /* 0x00006b00ff0e77ac */ /* 0x000e220008000a00 */
[----:B------:R-:W-:-:S02]  /*04c0*/  MOV R149, RZ ;  /* 0x000000ff00957202 */ /* 0x000fc40000000f00 */
[----:B------:R-:W-:Y:S01]  /*04d0*/  MOV R155, RZ ;  /* 0x000000ff009b7202 */ /* 0x000fe20000000f00 */
[----:B----4-:R-:W-:Y:S01]  /*04e0*/  USHF.L.U32 UR10, UR10, 0x7, URZ ;  /* 0x000000070a0a7899 */ /* 0x010fe200080006ff */
[----:B------:R-:W-:Y:S01]  /*04f0*/  MOV R161, RZ ;  /* 0x000000ff00a17202 */ /* 0x000fe20000000f00 */
[----:B---3--:R-:W-:Y:S01]  /*0500*/  UIMAD.WIDE.U32 UR4, UR8, 0x4, UR4 ;  /* 0x00000004080478a5 */ /* 0x008fe2000f8e0004 */
[----:B------:R-:W-:Y:S01]  /*0510*/  MOV R157, RZ ;  /* 0x000000ff009d7202 */ /* 0x000fe20000000f00 */
[----:B--2---:R-:W-:Y:S10]  /*0520*/  BRA.U !UP0, `(.L_x_0) ;  /* 0x0000000d08b87547 */ /* 0x004ff4000b800000 */
[----:B------:R-:W1:Y:S01]  /*0530*/  S2UR UR11, SR_CgaCtaId ;  /* 0x00000000000b79c3 */ /* 0x000e620000008800 */
[----:B------:R-:W-:Y:S01]  /*0540*/  LOP3.LUT R34, R142, 0x3, RZ, 0xc0, !PT ;  /* 0x000000038e227812 */ /* 0x000fe200078ec0ff */
[----:B------:R-:W-:Y:S01]  /*0550*/  UMOV UR8, 0x400 ;  /* 0x0000040000087882 */ /* 0x000fe20000000000 */
[--C-:B------:R-:W-:Y:S01]  /*0560*/  SHF.R.U32.HI R40, RZ, 0x2, R142.reuse ;  /* 0x00000002ff287819 */ /* 0x100fe2000001168e */
[----:B------:R-:W-:Y:S01]  /*0570*/  UIADD3 UR9, UPT, UPT, UR8, 0x2000, URZ ;  /* 0x0000200008097890 */ /* 0x000fe2000fffe0ff */
[----:B------:R-:W-:Y:S01]  /*0580*/  SHF.L.U32 R41, R34, 0x2, RZ ;  /* 0x0000000222297819 */ /* 0x000fe200000006ff */
[----:B------:R-:W-:Y:S01]  /*0590*/  UIMAD.WIDE.U32 UR6, UR10, 0x4, UR6 ;  /* 0x000000040a0678a5 */ /* 0x000fe2000f8e0006 */
[----:B------:R-:W-:Y:S01]  /*05a0*/  SHF.L.U32 R42, R142, 0x2, RZ ;  /* 0x000000028e2a7819 */ /* 0x000fe200000006ff */
[----:B------:R-:W2:Y:S01]  /*05b0*/  LDC R47, c[0x0][0x384] ;  /* 0x0000e100ff2f7b82 */ /* 0x000ea20000000800 */
[----:B------:R-:W-:Y:S01]  /*05c0*/  SHF.R.U32.HI R142, RZ, 0x5, R142 ;  /* 0x00000005ff8e7819 */ /* 0x000fe2000001168e */
[----:B------:R-:W-:Y:S01]  /*05d0*/  IMAD R154, R40, UR12, R41 ;  /* 0x0000000c289a7c24 */ /* 0x000fe2000f8e0229 */
[----:B------:R-:W-:-:S02]  /*05e0*/  LOP3.LUT R41, R42, 0x7c, RZ, 0xc0, !PT ;  /* 0x0000007c2a297812 */ /* 0x000fc400078ec0ff */
[----:B------:R-:W-:Y:S02]  /*05f0*/  LOP3.LUT R40, R40, 0x7, RZ, 0xc0, !PT ;  /* 0x0000000728287812 */ /* 0x000fe400078ec0ff */
[----:B------:R-:W-:Y:S02]  /*0600*/  LOP3.LUT R43, R42, 0x100, RZ, 0xc0, !PT ;  /* 0x000001002a2b7812 */ /* 0x000fe400078ec0ff */
[----:B------:R-:W-:Y:S02]  /*0610*/  LOP3.LUT R45, R142, 0x1, RZ, 0xc0, !PT ;  /* 0x000000018e2d7812 */ /* 0x000fe400078ec0ff */
[----:B------:R-:W-:Y:S02]  /*0620*/  LEA R40, R40, R43, 0x5 ;  /* 0x0000002b28287211 */ /* 0x000fe400078e28ff */
[----:B------:R-:W-:Y:S02]  /*0630*/  LEA R45, R45, R34, 0x4 ;  /* 0x000000222d2d7211 */ /* 0x000fe400078e20ff */
[----:B------:R-:W-:Y:S01]  /*0640*/  MOV R34, RZ ;  /* 0x000000ff00227202 */ /* 0x000fe20000000f00 */
[----:B-1----:R-:W-:-:S02]  /*0650*/  ULEA UR8, UR11, UR8, 0x18 ;  /* 0x000000080b087291 */ /* 0x002fc4000f8ec0ff */
[----:B------:R-:W-:-:S03]  /*0660*/  ULEA UR9, UR11, UR9, 0x18 ;  /* 0x000000090b097291 */ /* 0x000fc6000f8ec0ff */
[----:B------:R-:W-:Y:S01]  /*0670*/  UMOV UR11, UR4 ;  /* 0x00000004000b7c82 */ /* 0x000fe20008000000 */
[----:B------:R-:W-:Y:S01]  /*0680*/  IADD3 R146, PT, PT, R40, UR8, RZ ;  /* 0x0000000828927c10 */ /* 0x000fe2000fffe0ff */
[----:B------:R-:W-:Y:S01]  /*0690*/  UMOV UR4, URZ ;  /* 0x000000ff00047c82 */ /* 0x000fe20008000000 */
[----:B--2---:R-:W-:Y:S01]  /*06a0*/  IMAD R150, R142, R47, R41 ;  /* 0x0000002f8e967224 */ /* 0x004fe200078e0229 */
[----:B------:R-:W-:Y:S02]  /*06b0*/  MOV R41, UR12 ;  /* 0x0000000c00297c02 */ /* 0x000fe40008000f00 */
[----:B------:R-:W-:Y:S01]  /*06c0*/  LEA R144, R45, UR9, 0x4 ;  /* 0x000000092d907c11 */ /* 0x000fe2000f8e20ff */
[----:B------:R-:W-:Y:S01]  /*06d0*/  UMOV UR9, UR5 ;  /* 0x0000000500097c82 */ /* 0x000fe20008000000 */
[----:B------:R-:W-:Y:S02]  /*06e0*/  LEA R152, R41, R154, 0x6 ;  /* 0x0000009a29987211 */ /* 0x000fe400078e30ff */
[----:B------:R-:W-:-:S07]  /*06f0*/  LEA R148, R47, R150, 0x3 ;  /* 0x000000962f947211 */ /* 0x000fce00078e18ff */
.L_x_2:
[----:B------:R-:W1:Y:S01]  /*0700*/  LDC R165, c[0x0][0x388] ;  /* 0x0000e200ffa57b82 */ /* 0x000e620000000800 */
[----:B------:R-:W-:Y:S01]  /*0710*/  HFMA2 R49, -RZ, RZ, 0, 2.384185791015625e-07 ;  /* 0x00000004ff317431 */ /* 0x000fe200000001ff */
[----:B------:R-:W-:Y:S01]  /*0720*/  UMOV UR8, UR11 ;  /* 0x0000000b00087c82 */ /* 0x000fe20008000000 */
[----:B------:R-:W-:Y:S01]  /*0730*/  HFMA2 R45, -RZ, RZ, 0, 2.384185791015625e-07 ;  /* 0x00000004ff2d7431 */ /* 0x000fe200000001ff */
[----:B------:R-:W2:Y:S01]  /*0740*/  S2R R142, SR_TID.X ;  /* 0x00000000008e7919 */ /* 0x000ea20000002100 */
[----:B------:R-:W3:Y:S01]  /*0750*/  LDCU UR5, c[0x0][0x384] ;  /* 0x00007080ff0577ac */ /* 0x000ee20008000800 */
[----:B------:R-:W-:Y:S02]  /*0760*/  MOV R41, 0x4 ;  /* 0x0000000400297802 */ /* 0x000fe40000000f00 */
[----:B------:R-:W-:-:S06]  /*0770*/  IMAD.WIDE.U32 R44, R154, R45, UR8 ;  /* 0x000000089a2c7e25 */ /* 0x000fcc000f8e002d */
[----:B0-----:R-:W4:Y:S01]  /*0780*/  LDG.E.128 R44, desc[UR14][R44.64] ;  /* 0x0000000e2c2c7981 */ /* 0x001f22000c1e1d00 */
[----:B-1----:R-:W-:-:S05]  /*0790*/  LEA R48, R165, R154, 0x5 ;  /* 0x0000009aa5307211 */ /* 0x002fca00078e28ff */
[----:B------:R-:W-:-:S06]  /*07a0*/  IMAD.WIDE.U32 R48, R48, R49, UR8 ;  /* 0x0000000830307e25 */ /* 0x000fcc000f8e0031 */
[----:B------:R-:W5:Y:S01]  /*07b0*/  LDG.E.128 R48, desc[UR14][R48.64] ;  /* 0x0000000e30307981 */ /* 0x000f62000c1e1d00 */
[----:B------:R-:W0:Y:S01]  /*07c0*/  S2UR UR12, SR_CgaCtaId ;  /* 0x00000000000c79c3 */ /* 0x000e220000008800 */
[----:B--2---:R-:W-:Y:S01]  /*07d0*/  SHF.L.U32 R53, R142, 0xb, RZ ;  /* 0x0000000b8e357819 */ /* 0x004fe200000006ff */
[----:B------:R-:W-:-:S03]  /*07e0*/  UMOV UR11, 0x400 ;  /* 0x00000400000b7882 */ /* 0x000fc60000000000 */
[----:B------:R-:W-:Y:S01]  /*07f0*/  LOP3.LUT R53, R53, R142, RZ, 0xfc, !PT ;  /* 0x0000008e35357212 */ /* 0x000fe200078efcff */
[----:B------:R-:W-:Y:S01]  /*0800*/  HFMA2 R57, -RZ, RZ, 0, 2.384185791015625e-07 ;  /* 0x00000004ff397431 */ /* 0x000fe200000001ff */
[----:B---3--:R-:W-:Y:S01]  /*0810*/  MOV R55, UR5 ;  /* 0x0000000500377c02 */ /* 0x008fe20008000f00 */
[----:B------:R-:W-:Y:S01]  /*0820*/  HFMA2 R61, -RZ, RZ, 0, 2.384185791015625e-07 ;  /* 0x00000004ff3d7431 */ /* 0x000fe200000001ff */
[----:B------:R-:W-:Y:S02]  /*0830*/  LOP3.LUT R156, R53, 0x187c, RZ, 0xc0, !PT ;  /* 0x0000187c359c7812 */ /* 0x000fe400078ec0ff */
[----:B------:R-:W-:Y:S01]  /*0840*/  MOV R53, UR5 ;  /* 0x0000000500357c02 */ /* 0x000fe20008000f00 */
[----:B------:R-:W-:Y:S01]  /*0850*/  IMAD.WIDE.U32 R40, R152, R41, UR8 ;  /* 0x0000000898287e25 */ /* 0x000fe2000f8e0029 */
[----:B------:R-:W-:Y:S01]  /*0860*/  LEA R52, R165, R152, 0x5 ;  /* 0x00000098a5347211 */ /* 0x000fe200078e28ff */
[----:B0-----:R-:W-:Y:S01]  /*0870*/  ULEA UR13, UR12, UR11, 0x18 ;  /* 0x0000000b0c0d7291 */ /* 0x001fe2000f8ec0ff */
[----:B------:R-:W-:-:S03]  /*0880*/  MOV R59, 0x4 ;  /* 0x00000004003b7802 */ /* 0x000fc60000000f00 */
[----:B------:R-:W2:Y:S01]  /*0890*/  LDG.E.128 R40, desc[UR14][R40.64] ;  /* 0x0000000e28287981 */ /* 0x000ea2000c1e1d00 */
[----:B------:R-:W-:-:S05]  /*08a0*/  LEA R60, R53, R148, 0x2 ;  /* 0x00000094353c7211 */ /* 0x000fca00078e10ff */
[----:B------:R-:W-:-:S06]  /*08b0*/  IMAD.WIDE.U32 R60, R60, R61, UR6 ;  /* 0x000000063c3c7e25 */ /* 0x000fcc000f8e003d */
[----:B------:R-:W3:Y:S04]  /*08c0*/  LDG.E.128 R60, desc[UR14][R60.64] ;  /* 0x0000000e3c3c7981 */ /* 0x000ee8000c1e1d00 */
[----:B----4-:R-:W-:Y:S04]  /*08d0*/  STS [R156+UR13], R44 ;  /* 0x0000002c9c007988 */ /* 0x010fe8000800080d */
[----:B------:R0:W-:Y:S04]  /*08e0*/  STS [R156+UR13+0x200], R45 ;  /* 0x0002002d9c007988 */ /* 0x0001e8000800080d */
[----:B-----5:R1:W-:Y:S04]  /*08f0*/  STS [R156+UR13+0x80], R48 ;  /* 0x000080309c007988 */ /* 0x0203e8000800080d */
[----:B------:R4:W-:Y:S01]  /*0900*/  STS [R156+UR13+0x680], R51 ;  /* 0x000680339c007988 */ /* 0x0009e2000800080d */
[----:B0-----:R-:W-:Y:S01]  /*0910*/  IMAD.WIDE.U32 R44, R52, R57, UR8 ;  /* 0x00000008342c7e25 */ /* 0x001fe2000f8e0039 */
[----:B-1----:R-:W-:-:S02]  /*0920*/  LEA R48, R55, R150, 0x2 ;  /* 0x0000009637307211 */ /* 0x002fc400078e10ff */
[----:B----4-:R-:W-:Y:S01]  /*0930*/  MOV R51, 0x4 ;  /* 0x0000000400337802 */ /* 0x010fe20000000f00 */
[----:B------:R0:W-:Y:S01]  /*0940*/  STS [R156+UR13+0x280], R49 ;  /* 0x000280319c007988 */ /* 0x0001e2000800080d */
[----:B------:R-:W-:-:S04]  /*0950*/  IMAD.WIDE.U32 R52, R150, R57, UR6 ;  /* 0x0000000696347e25 */ /* 0x000fc8000f8e0039 */
[----:B------:R-:W-:Y:S01]  /*0960*/  IMAD.WIDE.U32 R56, R148, R51, UR6 ;  /* 0x0000000694387e25 */ /* 0x000fe2000f8e0033 */
[----:B------:R-:W-:Y:S03]  /*0970*/  STS [R156+UR13+0x400], R46 ;  /* 0x0004002e9c007988 */ /* 0x000fe6000800080d */
[----:B0-----:R-:W-:Y:S01]  /*0980*/  IMAD.WIDE.U32 R48, R48, R59, UR6 ;  /* 0x0000000630307e25 */ /* 0x001fe2000f8e003b */
[----:B------:R0:W-:Y:S04]  /*0990*/  STS [R156+UR13+0x600], R47 ;  /* 0x0006002f9c007988 */ /* 0x0001e8000800080d */
[----:B------:R1:W-:Y:S04]  /*09a0*/  STS [R156+UR13+0x480], R50 ;  /* 0x000480329c007988 */ /* 0x0003e8000800080d */
[----:B------:R-:W4:Y:S04]  /*09b0*/  LDG.E.128 R52, desc[UR14][R52.64] ;  /* 0x0000000e34347981 */ /* 0x000f28000c1e1d00 */
[----:B0-----:R-:W5:Y:S04]  /*09c0*/  LDG.E.128 R44, desc[UR14][R44.64] ;  /* 0x0000000e2c2c7981 */ /* 0x001f68000c1e1d00 */
[----:B-1----:R-:W3:Y:S04]  /*09d0*/  LDG.E.128 R48, desc[UR14][R48.64] ;  /* 0x0000000e30307981 */ /* 0x002ee8000c1e1d00 */
[----:B------:R-:W4:Y:S01]  /*09e0*/  LDG.E.128 R56, desc[UR14][R56.64] ;  /* 0x0000000e38387981 */ /* 0x000f22000c1e1d00 */
[----:B------:R-:W-:-:S04]  /*09f0*/  UIADD3 UR11, UPT, UPT, UR11, 0x2000, URZ ;  /* 0x000020000b0b7890 */ /* 0x000fc8000fffe0ff */
[----:B------:R-:W-:Y:S01]  /*0a00*/  ULEA UR11, UR12, UR11, 0x18 ;  /* 0x0000000b0c0b7291 */ /* 0x000fe2000f8ec0ff */
[----:B--2---:R0:W-:Y:S04]  /*0a10*/  STS [R156+UR13+0x100], R40 ;  /* 0x000100289c007988 */ /* 0x0041e8000800080d */
[----:B------:R1:W-:Y:S01]  /*0a20*/  STS [R156+UR13+0x300], R41 ;  /* 0x000300299c007988 */ /* 0x0003e2000800080d */
[----:B0-----:R-:W-:-:S03]  /*0a30*/  LEA R40, R142, UR11, 0x4 ;  /* 0x0000000b8e287c11 */ /* 0x001fc6000f8e20ff */
[----:B------:R1:W-:Y:S04]  /*0a40*/  STS [R156+UR13+0x500], R42 ;  /* 0x0005002a9c007988 */ /* 0x0003e8000800080d */
[----:B------:R1:W-:Y:S01]  /*0a50*/  STS [R156+UR13+0x700], R43 ;  /* 0x0007002b9c007988 */ /* 0x0003e2000800080d */
[----:B------:R-:W-:Y:S01]  /*0a60*/  UIADD3 UR4, UPT, UPT, UR4, 0x10, URZ ;  /* 0x0000001004047890 */ /* 0x000fe2000fffe0ff */
[----:B------:R-:W-:-:S05]  /*0a70*/  UMOV UR11, 0x80 ;  /* 0x00000080000b7882 */ /* 0x000fca0000000000 */
[----:B------:R-:W-:Y:S01]  /*0a80*/  ISETP.LE.U32.AND P0, PT, R165, UR4, PT ;  /* 0x00000004a5007c0c */ /* 0x000fe2000bf03070 */
[----:B-----5:R1:W-:Y:S04]  /*0a90*/  STS [R156+UR13+0x180], R44 ;  /* 0x0001802c9c007988 */ /* 0x0203e8000800080d */
[----:B------:R1:W-:Y:S04]  /*0aa0*/  STS [R156+UR13+0x380], R45 ;  /* 0x0003802d9c007988 */ /* 0x0003e8000800080d */
[----:B------:R1:W-:Y:S04]  /*0ab0*/  STS [R156+UR13+0x580], R46 ;  /* 0x0005802e9c007988 */ /* 0x0003e8000800080d */
[----:B------:R1:W-:Y:S04]  /*0ac0*/  STS [R156+UR13+0x780], R47 ;  /* 0x0007802f9c007988 */ /* 0x0003e8000800080d */
[----:B---3--:R1:W-:Y:S04]  /*0ad0*/  STS.128 [R40+0x800], R48 ;  /* 0x0008003028007388 */ /* 0x0083e80000000c00 */
[----:B----4-:R1:W-:Y:S04]  /*0ae0*/  STS.128 [R40], R52 ;  /* 0x0000003428007388 */ /* 0x0103e80000000c00 */
[----:B------:R1:W-:Y:S04]  /*0af0*/  STS.128 [R40+0x1000], R56 ;  /* 0x0010003828007388 */ /* 0x0003e80000000c00 */
[----:B------:R1:W-:Y:S01]  /*0b00*/  STS.128 [R40+0x1800], R60 ;  /* 0x0018003c28007388 */ /* 0x0003e20000000c00 */
[----:B------:R-:W-:Y:S06]  /*0b10*/  BAR.SYNC.DEFER_BLOCKING 0x0 ;  /* 0x0000000000007b1d */ /* 0x000fec0000010000 */
.L_x_1:
[----:B-1----:R-:W-:Y:S04]  /*0b20*/  LDS.128 R40, [R146+UR11+-0x80] ;  /* 0xffff800b92287984 */ /* 0x002fe80008000c00 */
[----:B------:R-:W0:Y:S04]  /*0b30*/  LDS.128 R52, [R144+UR11+-0x80] ;  /* 0xffff800b90347984 */ /* 0x000e280008000c00 */
[----:B------:R-:W1:Y:S04]  /*0b40*/  LDS.128 R44, [R146+UR11+-0x70] ;  /* 0xffff900b922c7984 */ /* 0x000e680008000c00 */
[----:B------:R-:W2:Y:S04]  /*0b50*/  LDS.128 R48, [R144+UR11+-0x40] ;  /* 0xffffc00b90307984 */ /* 0x000ea80008000c00 */
[----:B------:R-:W3:Y:S01]  /*0b60*/  LDS.128 R56, [R144+UR11+0x40] ;  /* 0x0000400b90387984 */ /* 0x000ee20008000c00 */
[----:B0-----:R-:W-:Y:S01]  /*0b70*/  FFMA R157, R40, R52, R157 ;  /* 0x00000034289d7223 */ /* 0x001fe2000000009d */
[C---:B------:R-:W-:Y:S01]  /*0b80*/  FFMA R155, R52.reuse, R41, R155 ;  /* 0x00000029349b7223 */ /* 0x040fe2000000009b */
[C---:B------:R-:W-:Y:S01]  /*0b90*/  FFMA R147, R52.reuse, R42, R147 ;  /* 0x0000002a34937223 */ /* 0x040fe20000000093 */
[----:B------:R-:W-:Y:S01]  /*0ba0*/  FFMA R128, R52, R43, R128 ;  /* 0x0000002b34807223 */ /* 0x000fe20000000080 */
[----:B-1----:R-:W-:Y:S01]  /*0bb0*/  FFMA R139, R44, R52, R139 ;  /* 0x000000342c8b7223 */ /* 0x002fe2000000008b */
[C---:B------:R-:W-:Y:S01]  /*0bc0*/  FFMA R120, R52.reuse, R45, R120 ;  /* 0x0000002d34787223 */ /* 0x040fe20000000078 */
[C---:B------:R-:W-:Y:S01]  /*0bd0*/  FFMA R131, R52.reuse, R46, R131 ;  /* 0x0000002e34837223 */ /* 0x040fe20000000083 */
[----:B------:R-:W-:Y:S01]  /*0be0*/  FFMA R112, R52, R47, R112 ;  /* 0x0000002f34707223 */ /* 0x000fe20000000070 */
[-C--:B------:R-:W-:Y:S01]  /*0bf0*/  FFMA R159, R40, R53.reuse, R159 ;  /* 0x00000035289f7223 */ /* 0x080fe2000000009f */
[-C--:B------:R-:W-:Y:S01]  /*0c00*/  FFMA R136, R41, R53.reuse, R136 ;  /* 0x0000003529887223 */ /* 0x080fe20000000088 */
[-C--:B------:R-:W-:Y:S01]  /*0c10*/  FFMA R149, R42, R53.reuse, R149 ;  /* 0x000000352a957223 */ /* 0x080fe20000000095 */
[-C--:B------:R-:W-:Y:S01]  /*0c20*/  FFMA R130, R43, R53.reuse, R130 ;  /* 0x000000352b827223 */ /* 0x080fe20000000082 */
[-C--:B------:R-:W-:Y:S01]  /*0c30*/  FFMA R141, R44, R53.reuse, R141 ;  /* 0x000000352c8d7223 */ /* 0x080fe2000000008d */
[-C--:B------:R-:W-:Y:S01]  /*0c40*/  FFMA R122, R45, R53.reuse, R122 ;  /* 0x000000352d7a7223 */ /* 0x080fe2000000007a */
[-C--:B------:R-:W-:Y:S01]  /*0c50*/  FFMA R133, R46, R53.reuse, R133 ;  /* 0x000000352e857223 */ /* 0x080fe20000000085 */
        /* <DEDUP_REMOVED lines=17> */
[----:B--2---:R-:W-:Y:S01]  /*0d70*/  FFMA R123, R40, R48, R123 ;  /* 0x00000030287b7223 */ /* 0x004fe2000000007b */
[----:B------:R-:W0:Y:S01]  /*0d80*/  LDS.128 R52, [R144+UR11] ;  /* 0x0000000b90347984 */ /* 0x000e220008000c00 */
[----:B------:R-:W-:Y:S01]  /*0d90*/  UIADD3 UR11, UPT, UPT, UR11, 0x200, URZ ;  /* 0x000002000b0b7890 */ /* 0x000fe2000fffe0ff */
[C---:B------:R-:W-:Y:S01]  /*0da0*/  FFMA R121, R48.reuse, R41, R121 ;  /* 0x0000002930797223 */ /* 0x040fe20000000079 */
[C---:B------:R-:W-:Y:S01]  /*0db0*/  FFMA R113, R48.reuse, R42, R113 ;  /* 0x0000002a30717223 */ /* 0x040fe20000000071 */
[----:B------:R-:W-:Y:S01]  /*0dc0*/  FFMA R98, R48, R43, R98 ;  /* 0x0000002b30627223 */ /* 0x000fe20000000062 */
[----:B------:R-:W-:Y:S01]  /*0dd0*/  UISETP.NE.AND UP0, UPT, UR11, 0x2080, UPT ;  /* 0x000020800b00788c */ /* 0x000fe2000bf05270 */
[----:B------:R-:W-:Y:S01]  /*0de0*/  FFMA R105, R44, R48, R105 ;  /* 0x000000302c697223 */ /* 0x000fe20000000069 */
        /* <DEDUP_REMOVED lines=27> */
[C---:B---3--:R-:W-:Y:S01]  /*0fa0*/  FFMA R37, R40.reuse, R56, R37 ;  /* 0x0000003828257223 */ /* 0x048fe20000000025 */
[C---:B------:R-:W-:Y:S01]  /*0fb0*/  FFMA R24, R40.reuse, R57, R24 ;  /* 0x0000003928187223 */ /* 0x040fe20000000018 */
[C---:B------:R-:W-:Y:S01]  /*0fc0*/  FFMA R35, R40.reuse, R58, R35 ;  /* 0x0000003a28237223 */ /* 0x040fe20000000023 */
[----:B------:R-:W-:Y:S01]  /*0fd0*/  FFMA R22, R40, R59, R22 ;  /* 0x0000003b28167223 */ /* 0x000fe20000000016 */
[----:B------:R-:W-:Y:S01]  /*0fe0*/  FFMA R33, R56, R41, R33 ;  /* 0x0000002938217223 */ /* 0x000fe20000000021 */
[C---:B------:R-:W-:Y:S01]  /*0ff0*/  FFMA R20, R41.reuse, R57, R20 ;  /* 0x0000003929147223 */ /* 0x040fe20000000014 */
[----:B0-----:R-:W-:Y:S01]  /*1000*/  FFMA R89, R40, R52, R89 ;  /* 0x0000003428597223 */ /* 0x001fe20000000059 */
[C---:B------:R-:W-:Y:S01]  /*1010*/  FFMA R87, R52.reuse, R41, R87 ;  /* 0x0000002934577223 */ /* 0x040fe20000000057 */
[C---:B------:R-:W-:Y:S01]  /*1020*/  FFMA R79, R52.reuse, R42, R79 ;  /* 0x0000002a344f7223 */ /* 0x040fe2000000004f */
[----:B------:R-:W-:Y:S01]  /*1030*/  FFMA R68, R52, R43, R68 ;  /* 0x0000002b34447223 */ /* 0x000fe20000000044 */
        /* <DEDUP_REMOVED lines=28> */
[C---:B------:R-:W-:Y:S01]  /*1200*/  FFMA R31, R41.reuse, R58, R31 ;  /* 0x0000003a291f7223 */ /* 0x040fe2000000001f */
[----:B------:R-:W-:Y:S01]  /*1210*/  FFMA R18, R41, R59, R18 ;  /* 0x0000003b29127223 */ /* 0x000fe20000000012 */
[----:B------:R-:W-:Y:S01]  /*1220*/  FFMA R29, R56, R42, R29 ;  /* 0x0000002a381d7223 */ /* 0x000fe2000000001d */
[C---:B------:R-:W-:Y:S01]  /*1230*/  FFMA R27, R42.reuse, R57, R27 ;  /* 0x000000392a1b7223 */ /* 0x040fe2000000001b */
[CC--:B------:R-:W-:Y:S01]  /*1240*/  FFMA R25, R42.reuse, R58.reuse, R25 ;  /* 0x0000003a2a197223 */ /* 0x0c0fe20000000019 */
[----:B------:R-:W-:Y:S01]  /*1250*/  FFMA R16, R42, R59, R16 ;  /* 0x0000003b2a107223 */ /* 0x000fe20000000010 */
[----:B------:R-:W-:Y:S01]  /*1260*/  FFMA R23, R56, R43, R23 ;  /* 0x0000002b38177223 */ /* 0x000fe20000000017 */
[C---:B------:R-:W-:Y:S01]  /*1270*/  FFMA R14, R43.reuse, R57, R14 ;  /* 0x000000392b0e7223 */ /* 0x040fe2000000000e */
[C---:B------:R-:W-:Y:S01]  /*1280*/  FFMA R21, R43.reuse, R58, R21 ;  /* 0x0000003a2b157223 */ /* 0x040fe20000000015 */
[----:B------:R-:W-:Y:S01]  /*1290*/  FFMA R12, R43, R59, R12 ;  /* 0x0000003b2b0c7223 */ /* 0x000fe2000000000c */
[C---:B------:R-:W-:Y:S01]  /*12a0*/  FFMA R19, R44.reuse, R56, R19 ;  /* 0x000000382c137223 */ /* 0x040fe20000000013 */
[C---:B------:R-:W-:Y:S01]  /*12b0*/  FFMA R10, R44.reuse, R57, R10 ;  /* 0x000000392c0a7223 */ /* 0x040fe2000000000a */
[CC--:B------:R-:W-:Y:S01]  /*12c0*/  FFMA R17, R44.reuse, R58.reuse, R17 ;  /* 0x0000003a2c117223 */ /* 0x0c0fe20000000011 */
[----:B------:R-:W-:Y:S01]  /*12d0*/  FFMA R8, R44, R59, R8 ;  /* 0x0000003b2c087223 */ /* 0x000fe20000000008 */
[C---:B------:R-:W-:Y:S01]  /*12e0*/  FFMA R15, R56.reuse, R45, R15 ;  /* 0x0000002d380f7223 */ /* 0x040fe2000000000f */
[C---:B------:R-:W-:Y:S01]  /*12f0*/  FFMA R6, R45.reuse, R57, R6 ;  /* 0x000000392d067223 */ /* 0x040fe20000000006 */
        /* <DEDUP_REMOVED lines=10> */
[----:B------:R-:W-:Y:S06]  /*13a0*/  BRA.U UP0, `(.L_x_1) ;  /* 0xfffffff500dc7547 */ /* 0x000fec000b83ffff */
[----:B------:R-:W-:Y:S01]  /*13b0*/  UIADD3 UR11, UP0, UPT, UR8, 0x40, URZ ;  /* 0x00000040080b7890 */ /* 0x000fe2000ff1e0ff */
[----:B------:R-:W-:Y:S01]  /*13c0*/  BAR.SYNC.DEFER_BLOCKING 0x0 ;  /* 0x0000000000007b1d */ /* 0x000fe20000010000 */
[----:B------:R-:W-:Y:S02]  /*13d0*/  USHF.L.U32 UR5, UR5, 0x4, URZ ;  /* 0x0000000405057899 */ /* 0x000fe400080006ff */
[----:B------:R-:W-:Y:S02]  /*13e0*/  UIADD3.X UR9, UPT, UPT, URZ, UR9, URZ, UP0, !UPT ;  /* 0x00000009ff097290 */ /* 0x000fe400087fe4ff */
[----:B------:R-:W-:Y:S01]  /*13f0*/  UIMAD.WIDE UR6, UR5, 0x4, UR6 ;  /* 0x00000004050678a5 */ /* 0x000fe2000f8e0206 */
[----:B------:R-:W-:Y:S11]  /*1400*/  @!P0 BRA `(.L_x_2) ;  /* 0xfffffff000bc8947 */ /* 0x000ff6000383ffff */
.L_x_0:
[----:B------:R-:W1:Y:S01]  /*1410*/  S2R R42, SR_CTAID.Y ;  /* 0x00000000002a7919 */ /* 0x000e620000002600 */
[----:B------:R-:W2:Y:S01]  /*1420*/  LDCU UR8, c[0x0][0x384] ;  /* 0x00007080ff0877ac */ /* 0x000ea20008000800 */
[C---:B------:R-:W-:Y:S02]  /*1430*/  SHF.L.U32 R40, R142.reuse, 0x1, RZ ;  /* 0x000000018e287819 */ /* 0x040fe400000006ff */
[----:B------:R-:W-:Y:S01]  /*1440*/  SHF.R.U32.HI R43, RZ, 0x2, R142 ;  /* 0x00000002ff2b7819 */ /* 0x000fe2000001168e */
[----:B------:R-:W3:Y:S01]  /*1450*/  LDCU.64 UR4, c[0x0][0x3a8] ;  /* 0x00007500ff0477ac */ /* 0x000ee20008000a00 */
[----:B------:R-:W-:Y:S02]  /*1460*/  LOP3.LUT R41, R142, 0x40, RZ, 0xc0, !PT ;  /* 0x000000408e297812 */ /* 0x000fe400078ec0ff */
[----:B------:R-:W-:Y:S01]  /*1470*/  LOP3.LUT R40, R40, 0x40, RZ, 0xc0, !PT ;  /* 0x0000004028287812 */ /* 0x000fe200078ec0ff */
[----:B------:R-:W4:Y:S01]  /*1480*/  LDCU UR6, c[0x0][0x38c] ;  /* 0x00007180ff0677ac */ /* 0x000f220008000800 */
[----:B------:R-:W-:-:S02]  /*1490*/  LOP3.LUT R43, R43, 0x7, RZ, 0xc0, !PT ;  /* 0x000000072b2b7812 */ /* 0x000fc400078ec0ff */
[----:B------:R-:W-:Y:S01]  /*14a0*/  SHF.L.U32 R142, R142, 0x2, RZ ;  /* 0x000000028e8e7819 */ /* 0x000fe200000006ff */
[----:B------:R-:W5:Y:S01]  /*14b0*/  LDCU UR7, c[0x0][0x3a0] ;  /* 0x00007400ff0777ac */ /* 0x000f620008000800 */
[----:B------:R-:W-:Y:S01]  /*14c0*/  IADD3 R40, PT, PT, R40, UR10, RZ ;  /* 0x0000000a28287c10 */ /* 0x000fe2000fffe0ff */
[----:B--2---:R-:W-:Y:S01]  /*14d0*/  IMAD R43, R43, UR8, RZ ;  /* 0x000000082b2b7c24 */ /* 0x004fe2000f8e02ff */
[----:B-1----:R-:W-:Y:S02]  /*14e0*/  LEA R41, R42, R41, 0x7 ;  /* 0x000000292a297211 */ /* 0x002fe400078e38ff */
[----:B------:R-:W-:-:S03]  /*14f0*/  LOP3.LUT R42, R142, 0xc, RZ, 0xc0, !PT ;  /* 0x0000000c8e2a7812 */ /* 0x000fc600078ec0ff */
[----:B------:R-:W-:Y:S01]  /*1500*/  IMAD R60, R41, UR8, R40 ;  /* 0x00000008293c7c24 */ /* 0x000fe2000f8e0228 */
[----:B------:R-:W-:-:S04]  /*1510*/  LEA R45, R43, R42, 0x3 ;  /* 0x0000002a2b2d7211 */ /* 0x000fc800078e18ff */
[----:B------:R-:W-:-:S04]  /*1520*/  IADD3 R40, P0, PT, R60, R45, RZ ;  /* 0x0000002d3c287210 */ /* 0x000fc80007f1e0ff */
[----:B------:R-:W-:Y:S02]  /*1530*/  IADD3.X R41, PT, PT, RZ, RZ, RZ, P0, !PT ;  /* 0x000000ffff297210 */ /* 0x000fe400007fe4ff */
[----:B---3--:R-:W-:-:S04]  /*1540*/  LEA R50, P0, R40, UR4, 0x2 ;  /* 0x0000000428327c11 */ /* 0x008fc8000f8010ff */
[----:B------:R-:W-:-:S05]  /*1550*/  LEA.HI.X R51, R40, UR5, R41, 0x2, P0 ;  /* 0x0000000528337c11 */ /* 0x000fca00080f1429 */
[----:B0-----:R-:W5:Y:S01]  /*1560*/  LDG.E.128 R40, desc[UR14][R50.64] ;  /* 0x0000000e32287981 */ /* 0x001f62000c1e1d00 */
[----:B------:R-:W-:Y:S01]  /*1570*/  IADD3 R53, PT, PT, R45, UR8, RZ ;  /* 0x000000082d357c10 */ /* 0x000fe2000fffe0ff */
[----:B----4-:R-:W-:Y:S01]  /*1580*/  FMUL R157, R157, UR6 ;  /* 0x000000069d9d7c20 */ /* 0x010fe20008400000 */
[----:B------:R-:W-:Y:S01]  /*1590*/  FMUL R161, R161, UR6 ;  /* 0x00000006a1a17c20 */ /* 0x000fe20008400000 */
[----:B------:R-:W-:Y:S01]  /*15a0*/  FMUL R46, R163, UR6 ;  /* 0x00000006a32e7c20 */ /* 0x000fe20008400000 */
[----:B------:R-:W-:-:S04]  /*15b0*/  IADD3 R44, P0, PT, R60, R53, RZ ;  /* 0x000000353c2c7210 */ /* 0x000fc80007f1e0ff */
[----:B------:R-:W-:Y:S02]  /*15c0*/  IADD3.X R45, PT, PT, RZ, RZ, RZ, P0, !PT ;  /* 0x000000ffff2d7210 */ /* 0x000fe400007fe4ff */
[----:B------:R-:W-:-:S04]  /*15d0*/  LEA R48, P0, R44, UR4, 0x2 ;  /* 0x000000042c307c11 */ /* 0x000fc8000f8010ff */
[----:B------:R-:W-:Y:S01]  /*15e0*/  LEA.HI.X R49, R44, UR5, R45, 0x2, P0 ;  /* 0x000000052c317c11 */ /* 0x000fe200080f142d */
[----:B------:R-:W-:Y:S01]  /*15f0*/  FMUL R44, R159, UR6 ;  /* 0x000000069f2c7c20 */ /* 0x000fe20008400000 */
[----:B-----5:R-:W-:-:S03]  /*1600*/  FFMA R40, R40, UR7, R157 ;  /* 0x0000000728287c23 */ /* 0x020fc6000800009d */
[----:B------:R-:W-:Y:S01]  /*1610*/  FFMA R41, R41, UR7, R44 ;  /* 0x0000000729297c23 */ /* 0x000fe2000800002c */
[----:B------:R-:W-:Y:S01]  /*1620*/  FFMA R42, R42, UR7, R161 ;  /* 0x000000072a2a7c23 */ /* 0x000fe200080000a1 */
[----:B------:R-:W-:-:S05]  /*1630*/  FFMA R43, R43, UR7, R46 ;  /* 0x000000072b2b7c23 */ /* 0x000fca000800002e */
[----:B------:R0:W-:Y:S04]  /*1640*/  STG.E.128 desc[UR14][R50.64], R40 ;  /* 0x0000002832007986 */ /* 0x0001e8000c101d0e */
[----:B------:R-:W2:Y:S01]  /*1650*/  LDG.E.128 R44, desc[UR14][R48.64] ;  /* 0x0000000e302c7981 */ /* 0x000ea2000c1e1d00 */
[----:B------:R-:W-:Y:S01]  /*1660*/  IADD3 R57, PT, PT, R53, UR8, RZ ;  /* 0x0000000835397c10 */ /* 0x000fe2000fffe0ff */
[----:B------:R-:W-:Y:S01]  /*1670*/  FMUL R155, R155, UR6 ;  /* 0x000000069b9b7c20 */ /* 0x000fe20008400000 */
[----:B------:R-:W-:Y:S01]  /*1680*/  FMUL R136, R136, UR6 ;  /* 0x0000000688887c20 */ /* 0x000fe20008400000 */
[----:B------:R-:W-:Y:S01]  /*1690*/  FMUL R55, R138, UR6 ;  /* 0x000000068a377c20 */ /* 0x000fe20008400000 */
[----:B------:R-:W-:Y:S01]  /*16a0*/  IADD3 R53, P0, PT, R60, R57, RZ ;  /* 0x000000393c357210 */ /* 0x000fe20007f1e0ff */
[----:B------:R-:W-:-:S03]  /*16b0*/  FMUL R140, R140, UR6 ;  /* 0x000000068c8c7c20 */ /* 0x000fc60008400000 */
[----:B------:R-:W-:Y:S02]  /*16c0*/  IADD3.X R54, PT, PT, RZ, RZ, RZ, P0, !PT ;  /* 0x000000ffff367210 */ /* 0x000fe400007fe4ff */
[----:B------:R-:W-:-:S04]  /*16d0*/  LEA R52, P0, R53, UR4, 0x2 ;  /* 0x0000000435347c11 */ /* 0x000fc8000f8010ff */
[----:B------:R-:W-:Y:S01]  /*16e0*/  LEA.HI.X R53, R53, UR5, R54, 0x2, P0 ;  /* 0x0000000535357c11 */ /* 0x000fe200080f1436 */
[----:B--2---:R-:W-:Y:S01]  /*16f0*/  FFMA R44, R44, UR7, R155 ;  /* 0x000000072c2c7c23 */ /* 0x004fe2000800009b */
[----:B------:R-:W-:Y:S01]  /*1700*/  FFMA R45, R45, UR7, R136 ;  /* 0x000000072d2d7c23 */ /* 0x000fe20008000088 */
[----:B------:R-:W-:Y:S01]  /*1710*/  FFMA R46, R46, UR7, R55 ;  /* 0x000000072e2e7c23 */ /* 0x000fe20008000037 */
[----:B------:R-:W-:-:S05]  /*1720*/  FFMA R47, R47, UR7, R140 ;  /* 0x000000072f2f7c23 */ /* 0x000fca000800008c */
[----:B------:R1:W-:Y:S04]  /*1730*/  STG.E.128 desc[UR14][R48.64], R44 ;  /* 0x0000002c30007986 */ /* 0x0003e8000c101d0e */
[----:B0-----:R-:W2:Y:S01]  /*1740*/  LDG.E.128 R40, desc[UR14][R52.64] ;  /* 0x0000000e34287981 */ /* 0x001ea2000c1e1d00 */
[----:B------:R-:W-:Y:S01]  /*1750*/  IADD3 R57, PT, PT, R57, UR8, RZ ;  /* 0x0000000839397c10 */ /* 0x000fe2000fffe0ff */
[----:B------:R-:W-:Y:S01]  /*1760*/  FMUL R147, R147, UR6 ;  /* 0x0000000693937c20 */ /* 0x000fe20008400000 */
[----:B------:R-:W-:Y:S01]  /*1770*/  FMUL R151, R151, UR6 ;  /* 0x0000000697977c20 */ /* 0x000fe20008400000 */
[----:B------:R-:W-:Y:S01]  /*1780*/  FMUL R58, R153, UR6 ;  /* 0x00000006993a7c20 */ /* 0x000fe20008400000 */
[----:B------:R-:W-:-:S04]  /*1790*/  IADD3 R55, P0, PT, R60, R57, RZ ;  /* 0x000000393c377210 */ /* 0x000fc80007f1e0ff */
[----:B------:R-:W-:Y:S02]  /*17a0*/  IADD3.X R56, PT, PT, RZ, RZ, RZ, P0, !PT ;  /* 0x000000ffff387210 */ /* 0x000fe400007fe4ff */
[----:B------:R-:W-:-:S04]  /*17b0*/  LEA R54, P0, R55, UR4, 0x2 ;  /* 0x0000000437367c11 */ /* 0x000fc8000f8010ff */
[----:B------:R-:W-:Y:S01]  /*17c0*/  LEA.HI.X R55, R55, UR5, R56, 0x2, P0 ;  /* 0x0000000537377c11 */ /* 0x000fe200080f1438 */
[----:B------:R-:W-:Y:S01]  /*17d0*/  FMUL R56, R149, UR6 ;  /* 0x0000000695387c20 */ /* 0x000fe20008400000 */
[----:B--2---:R-:W-:-:S03]  /*17e0*/  FFMA R40, R40, UR7, R147 ;  /* 0x0000000728287c23 */ /* 0x004fc60008000093 */
[----:B------:R-:W-:Y:S01]  /*17f0*/  FFMA R41, R41, UR7, R56 ;  /* 0x0000000729297c23 */ /* 0x000fe20008000038 */
[----:B------:R-:W-:Y:S01]  /*1800*/  FFMA R42, R42, UR7, R151 ;  /* 0x000000072a2a7c23 */ /* 0x000fe20008000097 */
[----:B------:R-:W-:-:S05]  /*1810*/  FFMA R43, R43, UR7, R58 ;  /* 0x000000072b2b7c23 */ /* 0x000fca000800003a */
[----:B------:R0:W-:Y:S04]  /*1820*/  STG.E.128 desc[UR14][R52.64], R40 ;  /* 0x0000002834007986 */ /* 0x0001e8000c101d0e */
[----:B-1----:R-:W2:Y:S01]  /*1830*/  LDG.E.128 R44, desc[UR14][R54.64] ;  /* 0x0000000e362c7981 */ /* 0x002ea2000c1e1d00 */
        /* <DEDUP_REMOVED lines=60> */
[----:B------:R-:W-:Y:S01]  /*1c00*/  FMUL R131, R112, UR6 ;  /* 0x0000000670837c20 */ /* 0x000fe20008400000 */
[----:B------:R-:W-:Y:S01]  /*1c10*/  FMUL R114, R114, UR6 ;  /* 0x0000000672727c20 */ /* 0x000fe20008400000 */
[----:B------:R-:W-:Y:S01]  /*1c20*/  FMUL R133, R116, UR6 ;  /* 0x0000000674857c20 */ /* 0x000fe20008400000 */
[----:B------:R-:W-:Y:S01]  /*1c30*/  FMUL R118, R118, UR6 ;  /* 0x0000000676767c20 */ /* 0x000fe20008400000 */
[----:B--2---:R-:W-:Y:S01]  /*1c40*/  FFMA R44, R44, UR7, R131 ;  /* 0x000000072c2c7c23 */ /* 0x004fe20008000083 */
[----:B------:R-:W-:Y:S01]  /*1c50*/  FFMA R45, R45, UR7, R114 ;  /* 0x000000072d2d7c23 */ /* 0x000fe20008000072 */
[----:B------:R-:W-:Y:S01]  /*1c60*/  FFMA R46, R46, UR7, R133 ;  /* 0x000000072e2e7c23 */ /* 0x000fe20008000085 */
[----:B------:R-:W-:-:S05]  /*1c70*/  FFMA R47, R47, UR7, R118 ;  /* 0x000000072f2f7c23 */ /* 0x000fca0008000076 */
[----:B------:R1:W-:Y:S04]  /*1c80*/  STG.E.128 desc[UR14][R60.64], R44 ;  /* 0x0000002c3c007986 */ /* 0x0003e8000c101d0e */
[----:B0-----:R-:W2:Y:S01]  /*1c90*/  LDG.E.128 R40, desc[UR14][R50.64+0x40] ;  /* 0x0000400e32287981 */ /* 0x001ea2000c1e1d00 */
        /* <DEDUP_REMOVED lines=158> */
[----:B------:R-:W-:Y:S04]  /*2680*/  STG.E.128 desc[UR14][R60.64+0x80], R44 ;  /* 0x0000802c3c007986 */ /* 0x000fe8000c101d0e */
        /* <DEDUP_REMOVED lines=10> */
[----:B------:R-:W2:Y:S01]  /*2730*/  LDG.E.128 R36, desc[UR14][R48.64+0xc0] ;  /* 0x0000c00e30247981 */ /* 0x000ea2000c1e1d00 */
        /* <DEDUP_REMOVED lines=68> */
[----:B------:R-:W-:Y:S01]  /*2b80*/  STG.E.128 desc[UR14][R60.64+0xc0], R8 ;  /* 0x0000c0083c007986 */ /* 0x000fe2000c101d0e */
[----:B------:R-:W-:Y:S05]  /*2b90*/  EXIT ;  /* 0x000000000000794d */ /* 0x000fea0003800000 */
.L_x_3:
[----:B------:R-:W-:-:S00]  /*2ba0*/  BRA `(.L_x_3) ;  /* 0xfffffffc00fc7947 */ /* 0x000fc0000383ffff */
[----:B------:R-:W-:-:S00]  /*2bb0*/  NOP ;  /* 0x0000000000007918 */ /* 0x000fc00000000000 */
        /* <DEDUP_REMOVED lines=12> */
.L_x_4:


//--------------------- .nv.shared._Z18mysgemm_warptilingILi128ELi128ELi16ELi64ELi64ELi4ELi8ELi4ELi128EEviiifPfS0_fS0_ --------------------------
	.section	.nv.shared._Z18mysgemm_warptilingILi128ELi128ELi16ELi64ELi64ELi4ELi8ELi4ELi128EEviiifPfS0_fS0_,"aw",@nobits
	.sectionflags	@""
	.align	4
.nv.shared._Z18mysgemm_warptilingILi128ELi128ELi16ELi64ELi64ELi4ELi8ELi4ELi128EEviiifPfS0_fS0_:
	.zero		17408


//--------------------- .nv.shared.reserved.0     --------------------------
	.section	.nv.shared.reserved.0,"aw",@nobits
	.weak		__nv_reservedSMEM_offset_0_alias
	.size		__nv_reservedSMEM_offset_0_alias, 0, 64
	.other		__nv_reservedSMEM_offset_0_alias,@"STO_CUDA_RESERVED_SHARED STV_DEFAULT"
__nv_reservedSMEM_offset_0_alias:
	.zero		0
	.zero		64


//--------------------- .nv.constant0._Z18mysgemm_warptilingILi128ELi128ELi16ELi64ELi64ELi4ELi8ELi4ELi128EEviiifPfS0_fS0_ --------------------------
	.section	.nv.constant0._Z18mysgemm_warptilingILi128ELi128ELi16ELi64ELi64ELi4ELi8ELi4ELi128EEviiifPfS0_fS0_,"a",@progbits
	.sectionflags	@""
	.align	4
.nv.constant0._Z18mysgemm_warptilingILi128ELi128ELi16ELi64ELi64ELi4ELi8ELi4ELi128EEviiifPfS0_fS0_:
	.zero		944


//--------------------- SYMBOLS --------------------------

	.type		.nv.reservedSmem.offset0,@object
	.size		.nv.reservedSmem.offset0,0x4
	.type		.nv.reservedSmem.cap,@object
	.size		.nv.reservedSmem.cap,0x4
